//
// Generated by NVIDIA NVVM Compiler
//
// Compiler Build ID: CL-36424714
// Cuda compilation tools, release 13.0, V13.0.88
// Based on NVVM 20.0.0
//

.version 9.0
.target sm_100
.address_size 64

	// .globl	_Z18calculate_distancePfS_S_iii

.visible .entry _Z18calculate_distancePfS_S_iii(
	.param .u64 .ptr .align 1 _Z18calculate_distancePfS_S_iii_param_0,
	.param .u64 .ptr .align 1 _Z18calculate_distancePfS_S_iii_param_1,
	.param .u64 .ptr .align 1 _Z18calculate_distancePfS_S_iii_param_2,
	.param .u32 _Z18calculate_distancePfS_S_iii_param_3,
	.param .u32 _Z18calculate_distancePfS_S_iii_param_4,
	.param .u32 _Z18calculate_distancePfS_S_iii_param_5
)
{
	.reg .pred 	%p<21>;
	.reg .b32 	%r<68>;
	.reg .b32 	%f<82>;
	.reg .b64 	%rd<48>;

	ld.param.u64 	%rd8, [_Z18calculate_distancePfS_S_iii_param_0];
	ld.param.u64 	%rd9, [_Z18calculate_distancePfS_S_iii_param_1];
	ld.param.u64 	%rd10, [_Z18calculate_distancePfS_S_iii_param_2];
	ld.param.u32 	%r34, [_Z18calculate_distancePfS_S_iii_param_3];
	ld.param.u32 	%r32, [_Z18calculate_distancePfS_S_iii_param_4];
	ld.param.u32 	%r33, [_Z18calculate_distancePfS_S_iii_param_5];
	cvta.to.global.u64 	%rd1, %rd9;
	cvta.to.global.u64 	%rd2, %rd8;
	cvta.to.global.u64 	%rd3, %rd10;
	mov.u32 	%r35, %ctaid.x;
	mov.u32 	%r36, %ntid.x;
	mov.u32 	%r37, %tid.x;
	mad.lo.s32 	%r1, %r35, %r36, %r37;
	setp.ge.s32 	%p1, %r1, %r34;
	setp.lt.s32 	%p2, %r32, 1;
	or.pred  	%p3, %p1, %p2;
	@%p3 bra 	$L__BB0_26;
	setp.lt.s32 	%p4, %r33, 1;
	mul.lo.s32 	%r2, %r33, %r1;
	mul.lo.s32 	%r3, %r32, %r1;
	@%p4 bra 	$L__BB0_15;
	and.b32  	%r4, %r33, 7;
	add.s32 	%r5, %r4, -1;
	and.b32  	%r6, %r33, 3;
	and.b32  	%r7, %r33, 2147483640;
	and.b32  	%r8, %r33, 1;
	neg.s32 	%r9, %r7;
	add.s64 	%rd4, %rd2, 16;
	mov.b32 	%r58, 0;
$L__BB0_3:
	setp.lt.u32 	%p13, %r33, 8;
	mul.lo.s32 	%r11, %r58, %r33;
	mov.f32 	%f81, 0f00000000;
	mov.b32 	%r62, 0;
	@%p13 bra 	$L__BB0_6;
	mul.wide.u32 	%rd19, %r11, 4;
	add.s64 	%rd20, %rd1, %rd19;
	add.s64 	%rd47, %rd20, 16;
	mov.f32 	%f81, 0f00000000;
	mov.u32 	%r59, %r2;
	mov.u32 	%r60, %r9;
$L__BB0_5:
	.pragma "nounroll";
	mul.wide.s32 	%rd21, %r59, 4;
	add.s64 	%rd22, %rd4, %rd21;
	ld.global.f32 	%f16, [%rd22+-16];
	ld.global.f32 	%f17, [%rd47+-16];
	sub.f32 	%f18, %f16, %f17;
	fma.rn.f32 	%f19, %f18, %f18, %f81;
	ld.global.f32 	%f20, [%rd22+-12];
	ld.global.f32 	%f21, [%rd47+-12];
	sub.f32 	%f22, %f20, %f21;
	fma.rn.f32 	%f23, %f22, %f22, %f19;
	ld.global.f32 	%f24, [%rd22+-8];
	ld.global.f32 	%f25, [%rd47+-8];
	sub.f32 	%f26, %f24, %f25;
	fma.rn.f32 	%f27, %f26, %f26, %f23;
	ld.global.f32 	%f28, [%rd22+-4];
	ld.global.f32 	%f29, [%rd47+-4];
	sub.f32 	%f30, %f28, %f29;
	fma.rn.f32 	%f31, %f30, %f30, %f27;
	ld.global.f32 	%f32, [%rd22];
	ld.global.f32 	%f33, [%rd47];
	sub.f32 	%f34, %f32, %f33;
	fma.rn.f32 	%f35, %f34, %f34, %f31;
	ld.global.f32 	%f36, [%rd22+4];
	ld.global.f32 	%f37, [%rd47+4];
	sub.f32 	%f38, %f36, %f37;
	fma.rn.f32 	%f39, %f38, %f38, %f35;
	ld.global.f32 	%f40, [%rd22+8];
	ld.global.f32 	%f41, [%rd47+8];
	sub.f32 	%f42, %f40, %f41;
	fma.rn.f32 	%f43, %f42, %f42, %f39;
	ld.global.f32 	%f44, [%rd22+12];
	ld.global.f32 	%f45, [%rd47+12];
	sub.f32 	%f46, %f44, %f45;
	fma.rn.f32 	%f81, %f46, %f46, %f43;
	add.s32 	%r60, %r60, 8;
	add.s32 	%r59, %r59, 8;
	add.s64 	%rd47, %rd47, 32;
	setp.ne.s32 	%p14, %r60, 0;
	mov.u32 	%r62, %r7;
	@%p14 bra 	$L__BB0_5;
$L__BB0_6:
	setp.eq.s32 	%p15, %r4, 0;
	@%p15 bra 	$L__BB0_14;
	setp.lt.u32 	%p16, %r5, 3;
	@%p16 bra 	$L__BB0_9;
	add.s32 	%r51, %r62, %r2;
	mul.wide.s32 	%rd23, %r51, 4;
	add.s64 	%rd24, %rd2, %rd23;
	ld.global.f32 	%f48, [%rd24];
	add.s32 	%r52, %r62, %r11;
	mul.wide.u32 	%rd25, %r52, 4;
	add.s64 	%rd26, %rd1, %rd25;
	ld.global.f32 	%f49, [%rd26];
	sub.f32 	%f50, %f48, %f49;
	fma.rn.f32 	%f51, %f50, %f50, %f81;
	ld.global.f32 	%f52, [%rd24+4];
	cvt.u64.u32 	%rd27, %r11;
	cvt.u64.u32 	%rd28, %r62;
	add.s64 	%rd29, %rd28, %rd27;
	shl.b64 	%rd30, %rd29, 2;
	add.s64 	%rd31, %rd1, %rd30;
	ld.global.f32 	%f53, [%rd31+4];
	sub.f32 	%f54, %f52, %f53;
	fma.rn.f32 	%f55, %f54, %f54, %f51;
	ld.global.f32 	%f56, [%rd24+8];
	ld.global.f32 	%f57, [%rd31+8];
	sub.f32 	%f58, %f56, %f57;
	fma.rn.f32 	%f59, %f58, %f58, %f55;
	ld.global.f32 	%f60, [%rd24+12];
	ld.global.f32 	%f61, [%rd31+12];
	sub.f32 	%f62, %f60, %f61;
	fma.rn.f32 	%f81, %f62, %f62, %f59;
	add.s32 	%r62, %r62, 4;
$L__BB0_9:
	setp.eq.s32 	%p17, %r6, 0;
	@%p17 bra 	$L__BB0_14;
	setp.eq.s32 	%p18, %r6, 1;
	@%p18 bra 	$L__BB0_12;
	add.s32 	%r53, %r62, %r2;
	mul.wide.s32 	%rd32, %r53, 4;
	add.s64 	%rd33, %rd2, %rd32;
	ld.global.f32 	%f64, [%rd33];
	add.s32 	%r54, %r62, %r11;
	mul.wide.u32 	%rd34, %r54, 4;
	add.s64 	%rd35, %rd1, %rd34;
	ld.global.f32 	%f65, [%rd35];
	sub.f32 	%f66, %f64, %f65;
	fma.rn.f32 	%f67, %f66, %f66, %f81;
	ld.global.f32 	%f68, [%rd33+4];
	cvt.u64.u32 	%rd36, %r11;
	cvt.u64.u32 	%rd37, %r62;
	add.s64 	%rd38, %rd37, %rd36;
	shl.b64 	%rd39, %rd38, 2;
	add.s64 	%rd40, %rd1, %rd39;
	ld.global.f32 	%f69, [%rd40+4];
	sub.f32 	%f70, %f68, %f69;
	fma.rn.f32 	%f81, %f70, %f70, %f67;
	add.s32 	%r62, %r62, 2;
$L__BB0_12:
	setp.eq.s32 	%p19, %r8, 0;
	@%p19 bra 	$L__BB0_14;
	add.s32 	%r55, %r62, %r2;
	mul.wide.s32 	%rd41, %r55, 4;
	add.s64 	%rd42, %rd2, %rd41;
	ld.global.f32 	%f71, [%rd42];
	add.s32 	%r56, %r62, %r11;
	mul.wide.u32 	%rd43, %r56, 4;
	add.s64 	%rd44, %rd1, %rd43;
	ld.global.f32 	%f72, [%rd44];
	sub.f32 	%f73, %f71, %f72;
	fma.rn.f32 	%f81, %f73, %f73, %f81;
$L__BB0_14:
	add.s32 	%r57, %r58, %r3;
	mul.wide.s32 	%rd45, %r57, 4;
	add.s64 	%rd46, %rd3, %rd45;
	st.global.f32 	[%rd46], %f81;
	add.s32 	%r58, %r58, 1;
	setp.eq.s32 	%p20, %r58, %r32;
	@%p20 bra 	$L__BB0_26;
	bra.uni 	$L__BB0_3;
$L__BB0_15:
	and.b32  	%r22, %r32, 7;
	setp.lt.u32 	%p5, %r32, 8;
	mov.b32 	%r66, 0;
	@%p5 bra 	$L__BB0_18;
	and.b32  	%r66, %r32, 2147483640;
	mov.b32 	%r64, 0;
$L__BB0_17:
	.pragma "nounroll";
	add.s32 	%r40, %r64, %r3;
	mul.wide.s32 	%rd11, %r40, 4;
	add.s64 	%rd12, %rd3, %rd11;
	mov.b32 	%r41, 0;
	st.global.u32 	[%rd12], %r41;
	st.global.u32 	[%rd12+4], %r41;
	st.global.u32 	[%rd12+8], %r41;
	st.global.u32 	[%rd12+12], %r41;
	st.global.u32 	[%rd12+16], %r41;
	st.global.u32 	[%rd12+20], %r41;
	st.global.u32 	[%rd12+24], %r41;
	st.global.u32 	[%rd12+28], %r41;
	add.s32 	%r64, %r64, 8;
	setp.ne.s32 	%p6, %r64, %r66;
	@%p6 bra 	$L__BB0_17;
$L__BB0_18:
	setp.eq.s32 	%p7, %r22, 0;
	@%p7 bra 	$L__BB0_26;
	and.b32  	%r27, %r32, 3;
	setp.lt.u32 	%p8, %r22, 4;
	@%p8 bra 	$L__BB0_21;
	add.s32 	%r42, %r66, %r3;
	mul.wide.s32 	%rd13, %r42, 4;
	add.s64 	%rd14, %rd3, %rd13;
	mov.b32 	%r43, 0;
	st.global.u32 	[%rd14], %r43;
	st.global.u32 	[%rd14+4], %r43;
	st.global.u32 	[%rd14+8], %r43;
	st.global.u32 	[%rd14+12], %r43;
	add.s32 	%r66, %r66, 4;
$L__BB0_21:
	setp.eq.s32 	%p9, %r27, 0;
	@%p9 bra 	$L__BB0_26;
	setp.eq.s32 	%p10, %r27, 1;
	@%p10 bra 	$L__BB0_24;
	add.s32 	%r44, %r66, %r3;
	mul.wide.s32 	%rd15, %r44, 4;
	add.s64 	%rd16, %rd3, %rd15;
	mov.b32 	%r45, 0;
	st.global.u32 	[%rd16], %r45;
	st.global.u32 	[%rd16+4], %r45;
	add.s32 	%r66, %r66, 2;
$L__BB0_24:
	and.b32  	%r46, %r32, 1;
	setp.eq.b32 	%p11, %r46, 1;
	not.pred 	%p12, %p11;
	@%p12 bra 	$L__BB0_26;
	add.s32 	%r47, %r66, %r3;
	mul.wide.s32 	%rd17, %r47, 4;
	add.s64 	%rd18, %rd3, %rd17;
	mov.b32 	%r48, 0;
	st.global.u32 	[%rd18], %r48;
$L__BB0_26:
	ret;

}
	// .globl	_Z14assign_clusterPiPfii
.visible .entry _Z14assign_clusterPiPfii(
	.param .u64 .ptr .align 1 _Z14assign_clusterPiPfii_param_0,
	.param .u64 .ptr .align 1 _Z14assign_clusterPiPfii_param_1,
	.param .u32 _Z14assign_clusterPiPfii_param_2,
	.param .u32 _Z14assign_clusterPiPfii_param_3
)
{
	.reg .pred 	%p<40>;
	.reg .b32 	%r<112>;
	.reg .b32 	%f<70>;
	.reg .b64 	%rd<19>;

	ld.param.u64 	%rd4, [_Z14assign_clusterPiPfii_param_0];
	ld.param.u64 	%rd5, [_Z14assign_clusterPiPfii_param_1];
	ld.param.u32 	%r35, [_Z14assign_clusterPiPfii_param_2];
	ld.param.u32 	%r34, [_Z14assign_clusterPiPfii_param_3];
	mov.u32 	%r36, %ctaid.x;
	mov.u32 	%r37, %ntid.x;
	mov.u32 	%r38, %tid.x;
	mad.lo.s32 	%r1, %r36, %r37, %r38;
	setp.ge.s32 	%p1, %r1, %r35;
	@%p1 bra 	$L__BB1_16;
	cvta.to.global.u64 	%rd1, %rd5;
	mul.lo.s32 	%r2, %r34, %r1;
	setp.lt.s32 	%p2, %r34, 2;
	mov.b32 	%r111, 0;
	@%p2 bra 	$L__BB1_15;
	mul.wide.s32 	%rd6, %r2, 4;
	add.s64 	%rd2, %rd1, %rd6;
	ld.global.f32 	%f67, [%rd2];
	add.s32 	%r3, %r34, -1;
	add.s32 	%r43, %r34, -2;
	and.b32  	%r4, %r3, 15;
	setp.lt.u32 	%p3, %r43, 15;
	mov.b32 	%r111, 0;
	mov.b32 	%r103, 1;
	@%p3 bra 	$L__BB1_6;
	and.b32  	%r5, %r3, -16;
	mov.b32 	%r97, 0;
	mov.u32 	%r111, %r97;
$L__BB1_4:
	.pragma "nounroll";
	add.s32 	%r45, %r97, 1;
	mul.wide.s32 	%rd7, %r45, 4;
	add.s64 	%rd8, %rd2, %rd7;
	ld.global.f32 	%f11, [%rd8];
	setp.lt.f32 	%p4, %f11, %f67;
	selp.b32 	%r46, %r45, %r111, %p4;
	selp.f32 	%f12, %f11, %f67, %p4;
	ld.global.f32 	%f13, [%rd8+4];
	setp.lt.f32 	%p5, %f13, %f12;
	add.s32 	%r47, %r97, 2;
	selp.b32 	%r48, %r47, %r46, %p5;
	selp.f32 	%f14, %f13, %f12, %p5;
	ld.global.f32 	%f15, [%rd8+8];
	setp.lt.f32 	%p6, %f15, %f14;
	add.s32 	%r49, %r97, 3;
	selp.b32 	%r50, %r49, %r48, %p6;
	selp.f32 	%f16, %f15, %f14, %p6;
	ld.global.f32 	%f17, [%rd8+12];
	setp.lt.f32 	%p7, %f17, %f16;
	add.s32 	%r51, %r97, 4;
	selp.b32 	%r52, %r51, %r50, %p7;
	selp.f32 	%f18, %f17, %f16, %p7;
	ld.global.f32 	%f19, [%rd8+16];
	setp.lt.f32 	%p8, %f19, %f18;
	add.s32 	%r53, %r97, 5;
	selp.b32 	%r54, %r53, %r52, %p8;
	selp.f32 	%f20, %f19, %f18, %p8;
	ld.global.f32 	%f21, [%rd8+20];
	setp.lt.f32 	%p9, %f21, %f20;
	add.s32 	%r55, %r97, 6;
	selp.b32 	%r56, %r55, %r54, %p9;
	selp.f32 	%f22, %f21, %f20, %p9;
	ld.global.f32 	%f23, [%rd8+24];
	setp.lt.f32 	%p10, %f23, %f22;
	add.s32 	%r57, %r97, 7;
	selp.b32 	%r58, %r57, %r56, %p10;
	selp.f32 	%f24, %f23, %f22, %p10;
	ld.global.f32 	%f25, [%rd8+28];
	setp.lt.f32 	%p11, %f25, %f24;
	add.s32 	%r59, %r97, 8;
	selp.b32 	%r60, %r59, %r58, %p11;
	selp.f32 	%f26, %f25, %f24, %p11;
	ld.global.f32 	%f27, [%rd8+32];
	setp.lt.f32 	%p12, %f27, %f26;
	add.s32 	%r61, %r97, 9;
	selp.b32 	%r62, %r61, %r60, %p12;
	selp.f32 	%f28, %f27, %f26, %p12;
	ld.global.f32 	%f29, [%rd8+36];
	setp.lt.f32 	%p13, %f29, %f28;
	add.s32 	%r63, %r97, 10;
	selp.b32 	%r64, %r63, %r62, %p13;
	selp.f32 	%f30, %f29, %f28, %p13;
	ld.global.f32 	%f31, [%rd8+40];
	setp.lt.f32 	%p14, %f31, %f30;
	add.s32 	%r65, %r97, 11;
	selp.b32 	%r66, %r65, %r64, %p14;
	selp.f32 	%f32, %f31, %f30, %p14;
	ld.global.f32 	%f33, [%rd8+44];
	setp.lt.f32 	%p15, %f33, %f32;
	add.s32 	%r67, %r97, 12;
	selp.b32 	%r68, %r67, %r66, %p15;
	selp.f32 	%f34, %f33, %f32, %p15;
	ld.global.f32 	%f35, [%rd8+48];
	setp.lt.f32 	%p16, %f35, %f34;
	add.s32 	%r69, %r97, 13;
	selp.b32 	%r70, %r69, %r68, %p16;
	selp.f32 	%f36, %f35, %f34, %p16;
	ld.global.f32 	%f37, [%rd8+52];
	setp.lt.f32 	%p17, %f37, %f36;
	add.s32 	%r71, %r97, 14;
	selp.b32 	%r72, %r71, %r70, %p17;
	selp.f32 	%f38, %f37, %f36, %p17;
	ld.global.f32 	%f39, [%rd8+56];
	setp.lt.f32 	%p18, %f39, %f38;
	add.s32 	%r73, %r97, 15;
	selp.b32 	%r74, %r73, %r72, %p18;
	selp.f32 	%f40, %f39, %f38, %p18;
	ld.global.f32 	%f41, [%rd8+60];
	setp.lt.f32 	%p19, %f41, %f40;
	add.s32 	%r97, %r97, 16;
	selp.b32 	%r111, %r97, %r74, %p19;
	selp.f32 	%f67, %f41, %f40, %p19;
	setp.ne.s32 	%p20, %r97, %r5;
	@%p20 bra 	$L__BB1_4;
	add.s32 	%r103, %r97, 1;
$L__BB1_6:
	setp.eq.s32 	%p21, %r4, 0;
	@%p21 bra 	$L__BB1_15;
	and.b32  	%r14, %r3, 7;
	setp.lt.u32 	%p22, %r4, 8;
	@%p22 bra 	$L__BB1_9;
	mul.wide.s32 	%rd9, %r103, 4;
	add.s64 	%rd10, %rd2, %rd9;
	ld.global.f32 	%f42, [%rd10];
	setp.lt.f32 	%p23, %f42, %f67;
	selp.b32 	%r76, %r103, %r111, %p23;
	selp.f32 	%f43, %f42, %f67, %p23;
	add.s32 	%r77, %r103, 1;
	ld.global.f32 	%f44, [%rd10+4];
	setp.lt.f32 	%p24, %f44, %f43;
	selp.b32 	%r78, %r77, %r76, %p24;
	selp.f32 	%f45, %f44, %f43, %p24;
	add.s32 	%r79, %r103, 2;
	ld.global.f32 	%f46, [%rd10+8];
	setp.lt.f32 	%p25, %f46, %f45;
	selp.b32 	%r80, %r79, %r78, %p25;
	selp.f32 	%f47, %f46, %f45, %p25;
	add.s32 	%r81, %r103, 3;
	ld.global.f32 	%f48, [%rd10+12];
	setp.lt.f32 	%p26, %f48, %f47;
	selp.b32 	%r82, %r81, %r80, %p26;
	selp.f32 	%f49, %f48, %f47, %p26;
	add.s32 	%r83, %r103, 4;
	ld.global.f32 	%f50, [%rd10+16];
	setp.lt.f32 	%p27, %f50, %f49;
	selp.b32 	%r84, %r83, %r82, %p27;
	selp.f32 	%f51, %f50, %f49, %p27;
	add.s32 	%r85, %r103, 5;
	ld.global.f32 	%f52, [%rd10+20];
	setp.lt.f32 	%p28, %f52, %f51;
	selp.b32 	%r86, %r85, %r84, %p28;
	selp.f32 	%f53, %f52, %f51, %p28;
	add.s32 	%r87, %r103, 6;
	ld.global.f32 	%f54, [%rd10+24];
	setp.lt.f32 	%p29, %f54, %f53;
	selp.b32 	%r88, %r87, %r86, %p29;
	selp.f32 	%f55, %f54, %f53, %p29;
	add.s32 	%r89, %r103, 7;
	ld.global.f32 	%f56, [%rd10+28];
	setp.lt.f32 	%p30, %f56, %f55;
	selp.b32 	%r111, %r89, %r88, %p30;
	selp.f32 	%f67, %f56, %f55, %p30;
	add.s32 	%r103, %r103, 8;
$L__BB1_9:
	setp.eq.s32 	%p31, %r14, 0;
	@%p31 bra 	$L__BB1_15;
	and.b32  	%r20, %r3, 3;
	setp.lt.u32 	%p32, %r14, 4;
	@%p32 bra 	$L__BB1_12;
	mul.wide.s32 	%rd11, %r103, 4;
	add.s64 	%rd12, %rd2, %rd11;
	ld.global.f32 	%f57, [%rd12];
	setp.lt.f32 	%p33, %f57, %f67;
	selp.b32 	%r91, %r103, %r111, %p33;
	selp.f32 	%f58, %f57, %f67, %p33;
	add.s32 	%r92, %r103, 1;
	ld.global.f32 	%f59, [%rd12+4];
	setp.lt.f32 	%p34, %f59, %f58;
	selp.b32 	%r93, %r92, %r91, %p34;
	selp.f32 	%f60, %f59, %f58, %p34;
	add.s32 	%r94, %r103, 2;
	ld.global.f32 	%f61, [%rd12+8];
	setp.lt.f32 	%p35, %f61, %f60;
	selp.b32 	%r95, %r94, %r93, %p35;
	selp.f32 	%f62, %f61, %f60, %p35;
	add.s32 	%r96, %r103, 3;
	ld.global.f32 	%f63, [%rd12+12];
	setp.lt.f32 	%p36, %f63, %f62;
	selp.b32 	%r111, %r96, %r95, %p36;
	selp.f32 	%f67, %f63, %f62, %p36;
	add.s32 	%r103, %r103, 4;
$L__BB1_12:
	setp.eq.s32 	%p37, %r20, 0;
	@%p37 bra 	$L__BB1_15;
	neg.s32 	%r108, %r20;
$L__BB1_14:
	.pragma "nounroll";
	mul.wide.s32 	%rd14, %r103, 4;
	add.s64 	%rd15, %rd2, %rd14;
	ld.global.f32 	%f64, [%rd15];
	setp.lt.f32 	%p38, %f64, %f67;
	selp.b32 	%r111, %r103, %r111, %p38;
	selp.f32 	%f67, %f64, %f67, %p38;
	add.s32 	%r103, %r103, 1;
	add.s32 	%r108, %r108, 1;
	setp.ne.s32 	%p39, %r108, 0;
	@%p39 bra 	$L__BB1_14;
$L__BB1_15:
	cvta.to.global.u64 	%rd16, %rd4;
	mul.wide.s32 	%rd17, %r1, 4;
	add.s64 	%rd18, %rd16, %rd17;
	st.global.u32 	[%rd18], %r111;
$L__BB1_16:
	ret;

}
	// .globl	_Z18calculate_centroidPfPiS_S_iii
.visible .entry _Z18calculate_centroidPfPiS_S_iii(
	.param .u64 .ptr .align 1 _Z18calculate_centroidPfPiS_S_iii_param_0,
	.param .u64 .ptr .align 1 _Z18calculate_centroidPfPiS_S_iii_param_1,
	.param .u64 .ptr .align 1 _Z18calculate_centroidPfPiS_S_iii_param_2,
	.param .u64 .ptr .align 1 _Z18calculate_centroidPfPiS_S_iii_param_3,
	.param .u32 _Z18calculate_centroidPfPiS_S_iii_param_4,
	.param .u32 _Z18calculate_centroidPfPiS_S_iii_param_5,
	.param .u32 _Z18calculate_centroidPfPiS_S_iii_param_6
)
{
	.reg .pred 	%p<29>;
	.reg .b32 	%r<159>;
	.reg .b32 	%f<83>;
	.reg .b64 	%rd<53>;

	ld.param.u64 	%rd11, [_Z18calculate_centroidPfPiS_S_iii_param_0];
	ld.param.u64 	%rd12, [_Z18calculate_centroidPfPiS_S_iii_param_1];
	ld.param.u64 	%rd10, [_Z18calculate_centroidPfPiS_S_iii_param_3];
	ld.param.u32 	%r84, [_Z18calculate_centroidPfPiS_S_iii_param_4];
	ld.param.u32 	%r86, [_Z18calculate_centroidPfPiS_S_iii_param_5];
	ld.param.u32 	%r85, [_Z18calculate_centroidPfPiS_S_iii_param_6];
	cvta.to.global.u64 	%rd1, %rd11;
	cvta.to.global.u64 	%rd2, %rd12;
	mov.u32 	%r87, %ctaid.x;
	mov.u32 	%r88, %ntid.x;
	mov.u32 	%r89, %tid.x;
	mad.lo.s32 	%r1, %r87, %r88, %r89;
	setp.ge.s32 	%p1, %r1, %r86;
	setp.lt.s32 	%p2, %r85, 1;
	or.pred  	%p3, %p1, %p2;
	@%p3 bra 	$L__BB2_46;
	setp.lt.s32 	%p4, %r84, 1;
	@%p4 bra 	$L__BB2_46;
	and.b32  	%r2, %r84, 7;
	and.b32  	%r3, %r84, 3;
	and.b32  	%r4, %r84, 2147483640;
	and.b32  	%r5, %r84, 1;
	neg.s32 	%r6, %r4;
	mul.lo.s32 	%r7, %r85, 7;
	shl.b32 	%r8, %r85, 3;
	mul.lo.s32 	%r9, %r85, 6;
	mul.lo.s32 	%r10, %r85, 5;
	shl.b32 	%r11, %r85, 2;
	mul.lo.s32 	%r12, %r85, 3;
	shl.b32 	%r13, %r85, 1;
	cvta.to.global.u64 	%rd3, %rd10;
	mul.lo.s32 	%r14, %r85, %r1;
	mov.b32 	%r124, 0;
	add.s64 	%rd4, %rd2, 16;
$L__BB2_3:
	setp.lt.u32 	%p5, %r84, 8;
	mov.f32 	%f62, 0f00000000;
	mov.b32 	%r151, 0;
	mov.u32 	%r135, %r151;
	@%p5 bra 	$L__BB2_22;
	add.s32 	%r132, %r7, %r124;
	add.s32 	%r131, %r9, %r124;
	add.s32 	%r130, %r10, %r124;
	add.s32 	%r129, %r11, %r124;
	add.s32 	%r128, %r12, %r124;
	add.s32 	%r127, %r13, %r124;
	add.s32 	%r126, %r85, %r124;
	mov.b32 	%r135, 0;
	mov.f32 	%f62, 0f00000000;
	mov.u64 	%rd52, %rd4;
	mov.u32 	%r125, %r124;
	mov.u32 	%r133, %r6;
$L__BB2_5:
	.pragma "nounroll";
	ld.global.u32 	%r94, [%rd52+-16];
	setp.ne.s32 	%p6, %r94, %r1;
	@%p6 bra 	$L__BB2_7;
	mul.wide.u32 	%rd13, %r125, 4;
	add.s64 	%rd14, %rd1, %rd13;
	ld.global.f32 	%f41, [%rd14];
	add.f32 	%f62, %f62, %f41;
	add.s32 	%r135, %r135, 1;
$L__BB2_7:
	ld.global.u32 	%r95, [%rd52+-12];
	setp.ne.s32 	%p7, %r95, %r1;
	@%p7 bra 	$L__BB2_9;
	mul.wide.u32 	%rd15, %r126, 4;
	add.s64 	%rd16, %rd1, %rd15;
	ld.global.f32 	%f42, [%rd16];
	add.f32 	%f62, %f62, %f42;
	add.s32 	%r135, %r135, 1;
$L__BB2_9:
	ld.global.u32 	%r96, [%rd52+-8];
	setp.ne.s32 	%p8, %r96, %r1;
	@%p8 bra 	$L__BB2_11;
	mul.wide.u32 	%rd17, %r127, 4;
	add.s64 	%rd18, %rd1, %rd17;
	ld.global.f32 	%f43, [%rd18];
	add.f32 	%f62, %f62, %f43;
	add.s32 	%r135, %r135, 1;
$L__BB2_11:
	ld.global.u32 	%r97, [%rd52+-4];
	setp.ne.s32 	%p9, %r97, %r1;
	@%p9 bra 	$L__BB2_13;
	mul.wide.u32 	%rd19, %r128, 4;
	add.s64 	%rd20, %rd1, %rd19;
	ld.global.f32 	%f44, [%rd20];
	add.f32 	%f62, %f62, %f44;
	add.s32 	%r135, %r135, 1;
$L__BB2_13:
	ld.global.u32 	%r98, [%rd52];
	setp.ne.s32 	%p10, %r98, %r1;
	@%p10 bra 	$L__BB2_15;
	mul.wide.u32 	%rd21, %r129, 4;
	add.s64 	%rd22, %rd1, %rd21;
	ld.global.f32 	%f45, [%rd22];
	add.f32 	%f62, %f62, %f45;
	add.s32 	%r135, %r135, 1;
$L__BB2_15:
	ld.global.u32 	%r99, [%rd52+4];
	setp.ne.s32 	%p11, %r99, %r1;
	@%p11 bra 	$L__BB2_17;
	mul.wide.u32 	%rd23, %r130, 4;
	add.s64 	%rd24, %rd1, %rd23;
	ld.global.f32 	%f46, [%rd24];
	add.f32 	%f62, %f62, %f46;
	add.s32 	%r135, %r135, 1;
$L__BB2_17:
	ld.global.u32 	%r100, [%rd52+8];
	setp.ne.s32 	%p12, %r100, %r1;
	@%p12 bra 	$L__BB2_19;
	mul.wide.u32 	%rd25, %r131, 4;
	add.s64 	%rd26, %rd1, %rd25;
	ld.global.f32 	%f47, [%rd26];
	add.f32 	%f62, %f62, %f47;
	add.s32 	%r135, %r135, 1;
$L__BB2_19:
	ld.global.u32 	%r101, [%rd52+12];
	setp.ne.s32 	%p13, %r101, %r1;
	@%p13 bra 	$L__BB2_21;
	mul.wide.u32 	%rd27, %r132, 4;
	add.s64 	%rd28, %rd1, %rd27;
	ld.global.f32 	%f48, [%rd28];
	add.f32 	%f62, %f62, %f48;
	add.s32 	%r135, %r135, 1;
$L__BB2_21:
	add.s32 	%r133, %r133, 8;
	add.s32 	%r132, %r132, %r8;
	add.s32 	%r131, %r131, %r8;
	add.s32 	%r130, %r130, %r8;
	add.s32 	%r129, %r129, %r8;
	add.s32 	%r128, %r128, %r8;
	add.s32 	%r127, %r127, %r8;
	add.s32 	%r126, %r126, %r8;
	add.s32 	%r125, %r125, %r8;
	add.s64 	%rd52, %rd52, 32;
	setp.eq.s32 	%p14, %r133, 0;
	mov.u32 	%r151, %r4;
	@%p14 bra 	$L__BB2_22;
	bra.uni 	$L__BB2_5;
$L__BB2_22:
	setp.eq.s32 	%p15, %r2, 0;
	@%p15 bra 	$L__BB2_43;
	add.s32 	%r103, %r2, -1;
	setp.lt.u32 	%p16, %r103, 3;
	@%p16 bra 	$L__BB2_33;
	mul.wide.u32 	%rd29, %r151, 4;
	add.s64 	%rd7, %rd2, %rd29;
	ld.global.u32 	%r104, [%rd7];
	setp.ne.s32 	%p17, %r104, %r1;
	@%p17 bra 	$L__BB2_26;
	mad.lo.s32 	%r105, %r151, %r85, %r124;
	mul.wide.u32 	%rd30, %r105, 4;
	add.s64 	%rd31, %rd1, %rd30;
	ld.global.f32 	%f50, [%rd31];
	add.f32 	%f62, %f62, %f50;
	add.s32 	%r135, %r135, 1;
$L__BB2_26:
	ld.global.u32 	%r106, [%rd7+4];
	setp.ne.s32 	%p18, %r106, %r1;
	@%p18 bra 	$L__BB2_28;
	mad.lo.s32 	%r107, %r85, %r151, %r85;
	add.s32 	%r108, %r107, %r124;
	mul.wide.u32 	%rd32, %r108, 4;
	add.s64 	%rd33, %rd1, %rd32;
	ld.global.f32 	%f51, [%rd33];
	add.f32 	%f62, %f62, %f51;
	add.s32 	%r135, %r135, 1;
$L__BB2_28:
	ld.global.u32 	%r109, [%rd7+8];
	setp.ne.s32 	%p19, %r109, %r1;
	@%p19 bra 	$L__BB2_30;
	add.s32 	%r110, %r151, 2;
	mad.lo.s32 	%r111, %r110, %r85, %r124;
	mul.wide.u32 	%rd34, %r111, 4;
	add.s64 	%rd35, %rd1, %rd34;
	ld.global.f32 	%f52, [%rd35];
	add.f32 	%f62, %f62, %f52;
	add.s32 	%r135, %r135, 1;
$L__BB2_30:
	ld.global.u32 	%r112, [%rd7+12];
	setp.ne.s32 	%p20, %r112, %r1;
	@%p20 bra 	$L__BB2_32;
	add.s32 	%r113, %r151, 3;
	mad.lo.s32 	%r114, %r113, %r85, %r124;
	mul.wide.u32 	%rd36, %r114, 4;
	add.s64 	%rd37, %rd1, %rd36;
	ld.global.f32 	%f53, [%rd37];
	add.f32 	%f62, %f62, %f53;
	add.s32 	%r135, %r135, 1;
$L__BB2_32:
	add.s32 	%r151, %r151, 4;
$L__BB2_33:
	setp.eq.s32 	%p21, %r3, 0;
	@%p21 bra 	$L__BB2_43;
	setp.eq.s32 	%p22, %r3, 1;
	@%p22 bra 	$L__BB2_40;
	mul.wide.u32 	%rd38, %r151, 4;
	add.s64 	%rd8, %rd2, %rd38;
	ld.global.u32 	%r116, [%rd8];
	setp.ne.s32 	%p23, %r116, %r1;
	@%p23 bra 	$L__BB2_37;
	mad.lo.s32 	%r117, %r151, %r85, %r124;
	mul.wide.u32 	%rd39, %r117, 4;
	add.s64 	%rd40, %rd1, %rd39;
	ld.global.f32 	%f55, [%rd40];
	add.f32 	%f62, %f62, %f55;
	add.s32 	%r135, %r135, 1;
$L__BB2_37:
	ld.global.u32 	%r118, [%rd8+4];
	setp.ne.s32 	%p24, %r118, %r1;
	@%p24 bra 	$L__BB2_39;
	mad.lo.s32 	%r119, %r85, %r151, %r85;
	add.s32 	%r120, %r119, %r124;
	mul.wide.u32 	%rd41, %r120, 4;
	add.s64 	%rd42, %rd1, %rd41;
	ld.global.f32 	%f56, [%rd42];
	add.f32 	%f62, %f62, %f56;
	add.s32 	%r135, %r135, 1;
$L__BB2_39:
	add.s32 	%r151, %r151, 2;
$L__BB2_40:
	setp.eq.s32 	%p25, %r5, 0;
	@%p25 bra 	$L__BB2_43;
	mul.wide.u32 	%rd43, %r151, 4;
	add.s64 	%rd44, %rd2, %rd43;
	ld.global.u32 	%r121, [%rd44];
	setp.ne.s32 	%p26, %r121, %r1;
	@%p26 bra 	$L__BB2_43;
	mad.lo.s32 	%r122, %r151, %r85, %r124;
	mul.wide.u32 	%rd45, %r122, 4;
	add.s64 	%rd46, %rd1, %rd45;
	ld.global.f32 	%f57, [%rd46];
	add.f32 	%f62, %f62, %f57;
	add.s32 	%r135, %r135, 1;
$L__BB2_43:
	setp.gt.s32 	%p27, %r135, 0;
	@%p27 bra 	$L__BB2_44;
	bra.uni 	$L__BB2_45;
$L__BB2_44:
	ld.param.u64 	%rd51, [_Z18calculate_centroidPfPiS_S_iii_param_2];
	add.s32 	%r123, %r124, %r14;
	cvta.to.global.u64 	%rd47, %rd51;
	mul.wide.s32 	%rd48, %r123, 4;
	add.s64 	%rd49, %rd47, %rd48;
	ld.global.f32 	%f58, [%rd49];
	add.s64 	%rd50, %rd3, %rd48;
	st.global.f32 	[%rd50], %f58;
	cvt.rn.f32.u32 	%f59, %r135;
	div.rn.f32 	%f60, %f62, %f59;
	st.global.f32 	[%rd49], %f60;
$L__BB2_45:
	add.s32 	%r124, %r124, 1;
	setp.eq.s32 	%p28, %r124, %r85;
	@%p28 bra 	$L__BB2_46;
	bra.uni 	$L__BB2_3;
$L__BB2_46:
	ret;

}
	// .globl	_Z17centroid_distancePfS_iiS_
.visible .entry _Z17centroid_distancePfS_iiS_(
	.param .u64 .ptr .align 1 _Z17centroid_distancePfS_iiS__param_0,
	.param .u64 .ptr .align 1 _Z17centroid_distancePfS_iiS__param_1,
	.param .u32 _Z17centroid_distancePfS_iiS__param_2,
	.param .u32 _Z17centroid_distancePfS_iiS__param_3,
	.param .u64 .ptr .align 1 _Z17centroid_distancePfS_iiS__param_4
)
{
	.reg .pred 	%p<11>;
	.reg .b32 	%r<39>;
	.reg .b32 	%f<129>;
	.reg .b64 	%rd<23>;

	ld.param.u64 	%rd7, [_Z17centroid_distancePfS_iiS__param_0];
	ld.param.u64 	%rd8, [_Z17centroid_distancePfS_iiS__param_1];
	ld.param.u32 	%r24, [_Z17centroid_distancePfS_iiS__param_2];
	ld.param.u32 	%r23, [_Z17centroid_distancePfS_iiS__param_3];
	ld.param.u64 	%rd6, [_Z17centroid_distancePfS_iiS__param_4];
	cvta.to.global.u64 	%rd1, %rd8;
	cvta.to.global.u64 	%rd2, %rd7;
	mov.u32 	%r25, %ctaid.x;
	mov.u32 	%r26, %ntid.x;
	mov.u32 	%r27, %tid.x;
	mad.lo.s32 	%r1, %r25, %r26, %r27;
	setp.ge.s32 	%p1, %r1, %r24;
	@%p1 bra 	$L__BB3_14;
	cvta.to.global.u64 	%rd9, %rd6;
	mul.wide.s32 	%rd10, %r1, 4;
	add.s64 	%rd3, %rd9, %rd10;
	mov.b32 	%r28, 0;
	st.global.u32 	[%rd3], %r28;
	setp.lt.s32 	%p2, %r23, 1;
	@%p2 bra 	$L__BB3_14;
	mul.lo.s32 	%r2, %r23, %r1;
	and.b32  	%r3, %r23, 15;
	setp.lt.u32 	%p3, %r23, 16;
	mov.b32 	%r35, 0;
	mov.f32 	%f125, 0f00000000;
	@%p3 bra 	$L__BB3_5;
	and.b32  	%r35, %r23, 2147483632;
	neg.s32 	%r33, %r35;
	add.s64 	%rd4, %rd2, 32;
	add.s64 	%rd5, %rd1, 32;
	mov.f32 	%f125, 0f00000000;
	mov.u32 	%r32, %r2;
$L__BB3_4:
	.pragma "nounroll";
	mul.wide.s32 	%rd11, %r32, 4;
	add.s64 	%rd12, %rd4, %rd11;
	add.s64 	%rd13, %rd5, %rd11;
	ld.global.f32 	%f12, [%rd12+-32];
	ld.global.f32 	%f13, [%rd13+-32];
	sub.f32 	%f14, %f12, %f13;
	fma.rn.f32 	%f15, %f14, %f14, %f125;
	st.global.f32 	[%rd3], %f15;
	ld.global.f32 	%f16, [%rd12+-28];
	ld.global.f32 	%f17, [%rd13+-28];
	sub.f32 	%f18, %f16, %f17;
	fma.rn.f32 	%f19, %f18, %f18, %f15;
	st.global.f32 	[%rd3], %f19;
	ld.global.f32 	%f20, [%rd12+-24];
	ld.global.f32 	%f21, [%rd13+-24];
	sub.f32 	%f22, %f20, %f21;
	fma.rn.f32 	%f23, %f22, %f22, %f19;
	st.global.f32 	[%rd3], %f23;
	ld.global.f32 	%f24, [%rd12+-20];
	ld.global.f32 	%f25, [%rd13+-20];
	sub.f32 	%f26, %f24, %f25;
	fma.rn.f32 	%f27, %f26, %f26, %f23;
	st.global.f32 	[%rd3], %f27;
	ld.global.f32 	%f28, [%rd12+-16];
	ld.global.f32 	%f29, [%rd13+-16];
	sub.f32 	%f30, %f28, %f29;
	fma.rn.f32 	%f31, %f30, %f30, %f27;
	st.global.f32 	[%rd3], %f31;
	ld.global.f32 	%f32, [%rd12+-12];
	ld.global.f32 	%f33, [%rd13+-12];
	sub.f32 	%f34, %f32, %f33;
	fma.rn.f32 	%f35, %f34, %f34, %f31;
	st.global.f32 	[%rd3], %f35;
	ld.global.f32 	%f36, [%rd12+-8];
	ld.global.f32 	%f37, [%rd13+-8];
	sub.f32 	%f38, %f36, %f37;
	fma.rn.f32 	%f39, %f38, %f38, %f35;
	st.global.f32 	[%rd3], %f39;
	ld.global.f32 	%f40, [%rd12+-4];
	ld.global.f32 	%f41, [%rd13+-4];
	sub.f32 	%f42, %f40, %f41;
	fma.rn.f32 	%f43, %f42, %f42, %f39;
	st.global.f32 	[%rd3], %f43;
	ld.global.f32 	%f44, [%rd12];
	ld.global.f32 	%f45, [%rd13];
	sub.f32 	%f46, %f44, %f45;
	fma.rn.f32 	%f47, %f46, %f46, %f43;
	st.global.f32 	[%rd3], %f47;
	ld.global.f32 	%f48, [%rd12+4];
	ld.global.f32 	%f49, [%rd13+4];
	sub.f32 	%f50, %f48, %f49;
	fma.rn.f32 	%f51, %f50, %f50, %f47;
	st.global.f32 	[%rd3], %f51;
	ld.global.f32 	%f52, [%rd12+8];
	ld.global.f32 	%f53, [%rd13+8];
	sub.f32 	%f54, %f52, %f53;
	fma.rn.f32 	%f55, %f54, %f54, %f51;
	st.global.f32 	[%rd3], %f55;
	ld.global.f32 	%f56, [%rd12+12];
	ld.global.f32 	%f57, [%rd13+12];
	sub.f32 	%f58, %f56, %f57;
	fma.rn.f32 	%f59, %f58, %f58, %f55;
	st.global.f32 	[%rd3], %f59;
	ld.global.f32 	%f60, [%rd12+16];
	ld.global.f32 	%f61, [%rd13+16];
	sub.f32 	%f62, %f60, %f61;
	fma.rn.f32 	%f63, %f62, %f62, %f59;
	st.global.f32 	[%rd3], %f63;
	ld.global.f32 	%f64, [%rd12+20];
	ld.global.f32 	%f65, [%rd13+20];
	sub.f32 	%f66, %f64, %f65;
	fma.rn.f32 	%f67, %f66, %f66, %f63;
	st.global.f32 	[%rd3], %f67;
	ld.global.f32 	%f68, [%rd12+24];
	ld.global.f32 	%f69, [%rd13+24];
	sub.f32 	%f70, %f68, %f69;
	fma.rn.f32 	%f71, %f70, %f70, %f67;
	st.global.f32 	[%rd3], %f71;
	ld.global.f32 	%f72, [%rd12+28];
	ld.global.f32 	%f73, [%rd13+28];
	sub.f32 	%f74, %f72, %f73;
	fma.rn.f32 	%f125, %f74, %f74, %f71;
	st.global.f32 	[%rd3], %f125;
	add.s32 	%r33, %r33, 16;
	add.s32 	%r32, %r32, 16;
	setp.ne.s32 	%p4, %r33, 0;
	@%p4 bra 	$L__BB3_4;
$L__BB3_5:
	setp.eq.s32 	%p5, %r3, 0;
	@%p5 bra 	$L__BB3_14;
	and.b32  	%r11, %r23, 7;
	setp.lt.u32 	%p6, %r3, 8;
	@%p6 bra 	$L__BB3_8;
	add.s32 	%r30, %r35, %r2;
	mul.wide.s32 	%rd14, %r30, 4;
	add.s64 	%rd15, %rd2, %rd14;
	ld.global.f32 	%f75, [%rd15];
	add.s64 	%rd16, %rd1, %rd14;
	ld.global.f32 	%f76, [%rd16];
	sub.f32 	%f77, %f75, %f76;
	fma.rn.f32 	%f78, %f77, %f77, %f125;
	st.global.f32 	[%rd3], %f78;
	ld.global.f32 	%f79, [%rd15+4];
	ld.global.f32 	%f80, [%rd16+4];
	sub.f32 	%f81, %f79, %f80;
	fma.rn.f32 	%f82, %f81, %f81, %f78;
	st.global.f32 	[%rd3], %f82;
	ld.global.f32 	%f83, [%rd15+8];
	ld.global.f32 	%f84, [%rd16+8];
	sub.f32 	%f85, %f83, %f84;
	fma.rn.f32 	%f86, %f85, %f85, %f82;
	st.global.f32 	[%rd3], %f86;
	ld.global.f32 	%f87, [%rd15+12];
	ld.global.f32 	%f88, [%rd16+12];
	sub.f32 	%f89, %f87, %f88;
	fma.rn.f32 	%f90, %f89, %f89, %f86;
	st.global.f32 	[%rd3], %f90;
	ld.global.f32 	%f91, [%rd15+16];
	ld.global.f32 	%f92, [%rd16+16];
	sub.f32 	%f93, %f91, %f92;
	fma.rn.f32 	%f94, %f93, %f93, %f90;
	st.global.f32 	[%rd3], %f94;
	ld.global.f32 	%f95, [%rd15+20];
	ld.global.f32 	%f96, [%rd16+20];
	sub.f32 	%f97, %f95, %f96;
	fma.rn.f32 	%f98, %f97, %f97, %f94;
	st.global.f32 	[%rd3], %f98;
	ld.global.f32 	%f99, [%rd15+24];
	ld.global.f32 	%f100, [%rd16+24];
	sub.f32 	%f101, %f99, %f100;
	fma.rn.f32 	%f102, %f101, %f101, %f98;
	st.global.f32 	[%rd3], %f102;
	ld.global.f32 	%f103, [%rd15+28];
	ld.global.f32 	%f104, [%rd16+28];
	sub.f32 	%f105, %f103, %f104;
	fma.rn.f32 	%f125, %f105, %f105, %f102;
	st.global.f32 	[%rd3], %f125;
	add.s32 	%r35, %r35, 8;
$L__BB3_8:
	setp.eq.s32 	%p7, %r11, 0;
	@%p7 bra 	$L__BB3_14;
	and.b32  	%r14, %r23, 3;
	setp.lt.u32 	%p8, %r11, 4;
	@%p8 bra 	$L__BB3_11;
	add.s32 	%r31, %r35, %r2;
	mul.wide.s32 	%rd17, %r31, 4;
	add.s64 	%rd18, %rd2, %rd17;
	ld.global.f32 	%f106, [%rd18];
	add.s64 	%rd19, %rd1, %rd17;
	ld.global.f32 	%f107, [%rd19];
	sub.f32 	%f108, %f106, %f107;
	fma.rn.f32 	%f109, %f108, %f108, %f125;
	st.global.f32 	[%rd3], %f109;
	ld.global.f32 	%f110, [%rd18+4];
	ld.global.f32 	%f111, [%rd19+4];
	sub.f32 	%f112, %f110, %f111;
	fma.rn.f32 	%f113, %f112, %f112, %f109;
	st.global.f32 	[%rd3], %f113;
	ld.global.f32 	%f114, [%rd18+8];
	ld.global.f32 	%f115, [%rd19+8];
	sub.f32 	%f116, %f114, %f115;
	fma.rn.f32 	%f117, %f116, %f116, %f113;
	st.global.f32 	[%rd3], %f117;
	ld.global.f32 	%f118, [%rd18+12];
	ld.global.f32 	%f119, [%rd19+12];
	sub.f32 	%f120, %f118, %f119;
	fma.rn.f32 	%f125, %f120, %f120, %f117;
	st.global.f32 	[%rd3], %f125;
	add.s32 	%r35, %r35, 4;
$L__BB3_11:
	setp.eq.s32 	%p9, %r14, 0;
	@%p9 bra 	$L__BB3_14;
	add.s32 	%r38, %r35, %r2;
	neg.s32 	%r37, %r14;
$L__BB3_13:
	.pragma "nounroll";
	mul.wide.s32 	%rd20, %r38, 4;
	add.s64 	%rd21, %rd1, %rd20;
	add.s64 	%rd22, %rd2, %rd20;
	ld.global.f32 	%f121, [%rd22];
	ld.global.f32 	%f122, [%rd21];
	sub.f32 	%f123, %f121, %f122;
	fma.rn.f32 	%f125, %f123, %f123, %f125;
	st.global.f32 	[%rd3], %f125;
	add.s32 	%r38, %r38, 1;
	add.s32 	%r37, %r37, 1;
	setp.ne.s32 	%p10, %r37, 0;
	@%p10 bra 	$L__BB3_13;
$L__BB3_14:
	ret;

}


// ===== COMPILED SASS (sm_100) =====

	.target	sm_100

	.elftype	@"ET_EXEC"


//--------------------- .note.nv.tkinfo           --------------------------
	.section	.note.nv.tkinfo,"",@"SHT_NOTE"
	.sectionflags	@"SHF_NOTE_NV_TKINFO"
	.tkinfo
        /*0018*/ 	.word	0x00000002
        /*0030*/ 	.string	""
        /*0030*/ 	.string	"ptxas"
        /*0030*/ 	.string	"Cuda compilation tools, release 13.0, V13.0.88"
        /*0030*/ 	.string	"Build cuda_13.0.r13.0/compiler.36424714_0"
        /*0030*/ 	.string	"-arch sm_100 -m 64 "



//--------------------- .note.nv.cuinfo           --------------------------
	.section	.note.nv.cuinfo,"",@"SHT_NOTE"
	.sectionflags	@"SHF_NOTE_NV_CUINFO"
        /*0018*/ 	.short	0x0002
        /*001a*/ 	.short	0x0064
        /*001c*/ 	.short	0x0082
	.zero		2


//--------------------- .nv.info                  --------------------------
	.section	.nv.info,"",@"SHT_CUDA_INFO"
	.align	4


	//----- nvinfo : EIATTR_REGCOUNT
	.align		4
        /*0000*/ 	.byte	0x04, 0x2f
        /*0002*/ 	.short	(.L_1 - .L_0)
	.align		4
.L_0:
        /*0004*/ 	.word	index@(_Z18calculate_distancePfS_S_iii)
        /*0008*/ 	.word	0x0000001f


	//----- nvinfo : EIATTR_FRAME_SIZE
	.align		4
.L_1:
        /*000c*/ 	.byte	0x04, 0x11
        /*000e*/ 	.short	(.L_3 - .L_2)
	.align		4
.L_2:
        /*0010*/ 	.word	index@(_Z18calculate_distancePfS_S_iii)
        /*0014*/ 	.word	0x00000000


	//----- nvinfo : EIATTR_REGCOUNT
	.align		4
.L_3:
        /*0018*/ 	.byte	0x04, 0x2f
        /*001a*/ 	.short	(.L_5 - .L_4)
	.align		4
.L_4:
        /*001c*/ 	.word	index@(_Z14assign_clusterPiPfii)
        /*0020*/ 	.word	0x0000001f


	//----- nvinfo : EIATTR_FRAME_SIZE
	.align		4
.L_5:
        /*0024*/ 	.byte	0x04, 0x11
        /*0026*/ 	.short	(.L_7 - .L_6)
	.align		4
.L_6:
        /*0028*/ 	.word	index@(_Z14assign_clusterPiPfii)
        /*002c*/ 	.word	0x00000000


	//----- nvinfo : EIATTR_REGCOUNT
	.align		4
.L_7:
        /*0030*/ 	.byte	0x04, 0x2f
        /*0032*/ 	.short	(.L_9 - .L_8)
	.align		4
.L_8:
        /*0034*/ 	.word	index@(_Z18calculate_centroidPfPiS_S_iii)
        /*0038*/ 	.word	0x00000020


	//----- nvinfo : EIATTR_FRAME_SIZE
	.align		4
.L_9:
        /*003c*/ 	.byte	0x04, 0x11
        /*003e*/ 	.short	(.L_11 - .L_10)
	.align		4
.L_10:
        /*0040*/ 	.word	index@($__internal_0_$__cuda_sm3x_div_rn_noftz_f32_slowpath)
        /*0044*/ 	.word	0x00000000


	//----- nvinfo : EIATTR_FRAME_SIZE
	.align		4
.L_11:
        /*0048*/ 	.byte	0x04, 0x11
        /*004a*/ 	.short	(.L_13 - .L_12)
	.align		4
.L_12:
        /*004c*/ 	.word	index@(_Z18calculate_centroidPfPiS_S_iii)
        /*0050*/ 	.word	0x00000000


	//----- nvinfo : EIATTR_REGCOUNT
	.align		4
.L_13:
        /*0054*/ 	.byte	0x04, 0x2f
        /*0056*/ 	.short	(.L_15 - .L_14)
	.align		4
.L_14:
        /*0058*/ 	.word	index@(_Z17centroid_distancePfS_iiS_)
        /*005c*/ 	.word	0x00000014


	//----- nvinfo : EIATTR_FRAME_SIZE
	.align		4
.L_15:
        /*0060*/ 	.byte	0x04, 0x11
        /*0062*/ 	.short	(.L_17 - .L_16)
	.align		4
.L_16:
        /*0064*/ 	.word	index@(_Z17centroid_distancePfS_iiS_)
        /*0068*/ 	.word	0x00000000


	//----- nvinfo : EIATTR_MIN_STACK_SIZE
	.align		4
.L_17:
        /*006c*/ 	.byte	0x04, 0x12
        /*006e*/ 	.short	(.L_19 - .L_18)
	.align		4
.L_18:
        /*0070*/ 	.word	index@(_Z17centroid_distancePfS_iiS_)
        /*0074*/ 	.word	0x00000000


	//----- nvinfo : EIATTR_MIN_STACK_SIZE
	.align		4
.L_19:
        /*0078*/ 	.byte	0x04, 0x12
        /*007a*/ 	.short	(.L_21 - .L_20)
	.align		4
.L_20:
        /*007c*/ 	.word	index@(_Z18calculate_centroidPfPiS_S_iii)
        /*0080*/ 	.word	0x00000000


	//----- nvinfo : EIATTR_MIN_STACK_SIZE
	.align		4
.L_21:
        /*0084*/ 	.byte	0x04, 0x12
        /*0086*/ 	.short	(.L_23 - .L_22)
	.align		4
.L_22:
        /*0088*/ 	.word	index@(_Z14assign_clusterPiPfii)
        /*008c*/ 	.word	0x00000000


	//----- nvinfo : EIATTR_MIN_STACK_SIZE
	.align		4
.L_23:
        /*0090*/ 	.byte	0x04, 0x12
        /*0092*/ 	.short	(.L_25 - .L_24)
	.align		4
.L_24:
        /*0094*/ 	.word	index@(_Z18calculate_distancePfS_S_iii)
        /*0098*/ 	.word	0x00000000
.L_25:


//--------------------- .nv.compat                --------------------------
	.section	.nv.compat,"",@"SHT_CUDA_COMPAT_INFO"
	.align	4
        /*0000*/ 	.byte	0x02, 0x09, 0x00, 0x00, 0x02, 0x02, 0x01, 0x00, 0x02, 0x05, 0x05, 0x00, 0x03, 0x07, 0x01, 0x01
        /*0010*/ 	.byte	0x02, 0x03, 0x00, 0x00, 0x02, 0x06, 0x01, 0x00, 0x04, 0x0b, 0x08, 0x00, 0x01, 0x00, 0x00, 0x00
        /*0020*/ 	.byte	0x00, 0x00, 0x00, 0x00


//--------------------- .nv.info._Z17centroid_distancePfS_iiS_ --------------------------
	.section	.nv.info._Z17centroid_distancePfS_iiS_,"",@"SHT_CUDA_INFO"
	.sectionflags	@""
	.align	4


	//----- nvinfo : EIATTR_CUDA_API_VERSION
	.align		4
        /*0000*/ 	.byte	0x04, 0x37
        /*0002*/ 	.short	(.L_27 - .L_26)
.L_26:
        /*0004*/ 	.word	0x00000082


	//----- nvinfo : EIATTR_KPARAM_INFO
	.align		4
.L_27:
        /*0008*/ 	.byte	0x04, 0x17
        /*000a*/ 	.short	(.L_29 - .L_28)
.L_28:
        /*000c*/ 	.word	0x00000000
        /*0010*/ 	.short	0x0004
        /*0012*/ 	.short	0x0018
        /*0014*/ 	.byte	0x00, 0xf5, 0x21, 0x00


	//----- nvinfo : EIATTR_KPARAM_INFO
	.align		4
.L_29:
        /*0018*/ 	.byte	0x04, 0x17
        /*001a*/ 	.short	(.L_31 - .L_30)
.L_30:
        /*001c*/ 	.word	0x00000000
        /*0020*/ 	.short	0x0003
        /*0022*/ 	.short	0x0014
        /*0024*/ 	.byte	0x00, 0xf0, 0x11, 0x00


	//----- nvinfo : EIATTR_KPARAM_INFO
	.align		4
.L_31:
        /*0028*/ 	.byte	0x04, 0x17
        /*002a*/ 	.short	(.L_33 - .L_32)
.L_32:
        /*002c*/ 	.word	0x00000000
        /*0030*/ 	.short	0x0002
        /*0032*/ 	.short	0x0010
        /*0034*/ 	.byte	0x00, 0xf0, 0x11, 0x00


	//----- nvinfo : EIATTR_KPARAM_INFO
	.align		4
.L_33:
        /*0038*/ 	.byte	0x04, 0x17
        /*003a*/ 	.short	(.L_35 - .L_34)
.L_34:
        /*003c*/ 	.word	0x00000000
        /*0040*/ 	.short	0x0001
        /*0042*/ 	.short	0x0008
        /*0044*/ 	.byte	0x00, 0xf5, 0x21, 0x00


	//----- nvinfo : EIATTR_KPARAM_INFO
	.align		4
.L_35:
        /*0048*/ 	.byte	0x04, 0x17
        /*004a*/ 	.short	(.L_37 - .L_36)
.L_36:
        /*004c*/ 	.word	0x00000000
        /*0050*/ 	.short	0x0000
        /*0052*/ 	.short	0x0000
        /*0054*/ 	.byte	0x00, 0xf5, 0x21, 0x00


	//----- nvinfo : EIATTR_SPARSE_MMA_MASK
	.align		4
.L_37:
        /*0058*/ 	.byte	0x03, 0x50
        /*005a*/ 	.short	0x0000


	//----- nvinfo : EIATTR_MAXREG_COUNT
	.align		4
        /*005c*/ 	.byte	0x03, 0x1b
        /*005e*/ 	.short	0x00ff


	//----- nvinfo : EIATTR_MERCURY_ISA_VERSION
	.align		4
        /*0060*/ 	.byte	0x03, 0x5f
        /*0062*/ 	.short	0x0101


	//----- nvinfo : EIATTR_VRC_CTA_INIT_COUNT
	.align		4
        /*0064*/ 	.byte	0x02, 0x4a
	.zero		1
	.zero		1


	//----- nvinfo : EIATTR_EXIT_INSTR_OFFSETS
	.align		4
        /*0068*/ 	.byte	0x04, 0x1c
        /*006a*/ 	.short	(.L_39 - .L_38)


	//   ....[0]....
.L_38:
        /*006c*/ 	.word	0x00000070


	//   ....[1]....
        /*0070*/ 	.word	0x000000e0


	//   ....[2]....
        /*0074*/ 	.word	0x00000790


	//   ....[3]....
        /*0078*/ 	.word	0x00000ac0


	//   ....[4]....
        /*007c*/ 	.word	0x00000cb0


	//   ....[5]....
        /*0080*/ 	.word	0x00000db0


	//----- nvinfo : EIATTR_CBANK_PARAM_SIZE
	.align		4
.L_39:
        /*0084*/ 	.byte	0x03, 0x19
        /*0086*/ 	.short	0x0020


	//----- nvinfo : EIATTR_PARAM_CBANK
	.align		4
        /*0088*/ 	.byte	0x04, 0x0a
        /*008a*/ 	.short	(.L_41 - .L_40)
	.align		4
.L_40:
        /*008c*/ 	.word	index@(.nv.constant0._Z17centroid_distancePfS_iiS_)
        /*0090*/ 	.short	0x0380
        /*0092*/ 	.short	0x0020


	//----- nvinfo : EIATTR_SW_WAR
	.align		4
.L_41:
        /*0094*/ 	.byte	0x04, 0x36
        /*0096*/ 	.short	(.L_43 - .L_42)
.L_42:
        /*0098*/ 	.word	0x00000008
.L_43:


//--------------------- .nv.info._Z18calculate_centroidPfPiS_S_iii --------------------------
	.section	.nv.info._Z18calculate_centroidPfPiS_S_iii,"",@"SHT_CUDA_INFO"
	.sectionflags	@""
	.align	4


	//----- nvinfo : EIATTR_CUDA_API_VERSION
	.align		4
        /*0000*/ 	.byte	0x04, 0x37
        /*0002*/ 	.short	(.L_45 - .L_44)
.L_44:
        /*0004*/ 	.word	0x00000082


	//----- nvinfo : EIATTR_KPARAM_INFO
	.align		4
.L_45:
        /*0008*/ 	.byte	0x04, 0x17
        /*000a*/ 	.short	(.L_47 - .L_46)
.L_46:
        /*000c*/ 	.word	0x00000000
        /*0010*/ 	.short	0x0006
        /*0012*/ 	.short	0x0028
        /*0014*/ 	.byte	0x00, 0xf0, 0x11, 0x00


	//----- nvinfo : EIATTR_KPARAM_INFO
	.align		4
.L_47:
        /*0018*/ 	.byte	0x04, 0x17
        /*001a*/ 	.short	(.L_49 - .L_48)
.L_48:
        /*001c*/ 	.word	0x00000000
        /*0020*/ 	.short	0x0005
        /*0022*/ 	.short	0x0024
        /*0024*/ 	.byte	0x00, 0xf0, 0x11, 0x00


	//----- nvinfo : EIATTR_KPARAM_INFO
	.align		4
.L_49:
        /*0028*/ 	.byte	0x04, 0x17
        /*002a*/ 	.short	(.L_51 - .L_50)
.L_50:
        /*002c*/ 	.word	0x00000000
        /*0030*/ 	.short	0x0004
        /*0032*/ 	.short	0x0020
        /*0034*/ 	.byte	0x00, 0xf0, 0x11, 0x00


	//----- nvinfo : EIATTR_KPARAM_INFO
	.align		4
.L_51:
        /*0038*/ 	.byte	0x04, 0x17
        /*003a*/ 	.short	(.L_53 - .L_52)
.L_52:
        /*003c*/ 	.word	0x00000000
        /*0040*/ 	.short	0x0003
        /*0042*/ 	.short	0x0018
        /*0044*/ 	.byte	0x00, 0xf5, 0x21, 0x00


	//----- nvinfo : EIATTR_KPARAM_INFO
	.align		4
.L_53:
        /*0048*/ 	.byte	0x04, 0x17
        /*004a*/ 	.short	(.L_55 - .L_54)
.L_54:
        /*004c*/ 	.word	0x00000000
        /*0050*/ 	.short	0x0002
        /*0052*/ 	.short	0x0010
        /*0054*/ 	.byte	0x00, 0xf5, 0x21, 0x00


	//----- nvinfo : EIATTR_KPARAM_INFO
	.align		4
.L_55:
        /*0058*/ 	.byte	0x04, 0x17
        /*005a*/ 	.short	(.L_57 - .L_56)
.L_56:
        /*005c*/ 	.word	0x00000000
        /*0060*/ 	.short	0x0001
        /*0062*/ 	.short	0x0008
        /*0064*/ 	.byte	0x00, 0xf5, 0x21, 0x00


	//----- nvinfo : EIATTR_KPARAM_INFO
	.align		4
.L_57:
        /*0068*/ 	.byte	0x04, 0x17
        /*006a*/ 	.short	(.L_59 - .L_58)
.L_58:
        /*006c*/ 	.word	0x00000000
        /*0070*/ 	.short	0x0000
        /*0072*/ 	.short	0x0000
        /*0074*/ 	.byte	0x00, 0xf5, 0x21, 0x00


	//----- nvinfo : EIATTR_SPARSE_MMA_MASK
	.align		4
.L_59:
        /*0078*/ 	.byte	0x03, 0x50
        /*007a*/ 	.short	0x0000


	//----- nvinfo : EIATTR_MAXREG_COUNT
	.align		4
        /*007c*/ 	.byte	0x03, 0x1b
        /*007e*/ 	.short	0x00ff


	//----- nvinfo : EIATTR_MERCURY_ISA_VERSION
	.align		4
        /*0080*/ 	.byte	0x03, 0x5f
        /*0082*/ 	.short	0x0101


	//----- nvinfo : EIATTR_VRC_CTA_INIT_COUNT
	.align		4
        /*0084*/ 	.byte	0x02, 0x4a
	.zero		1
	.zero		1


	//----- nvinfo : EIATTR_EXIT_INSTR_OFFSETS
	.align		4
        /*0088*/ 	.byte	0x04, 0x1c
        /*008a*/ 	.short	(.L_61 - .L_60)


	//   ....[0]....
.L_60:
        /*008c*/ 	.word	0x00000090


	//   ....[1]....
        /*0090*/ 	.word	0x000000c0


	//   ....[2]....
        /*0094*/ 	.word	0x00001300


	//----- nvinfo : EIATTR_CRS_STACK_SIZE
	.align		4
.L_61:
        /*0098*/ 	.byte	0x04, 0x1e
        /*009a*/ 	.short	(.L_63 - .L_62)
.L_62:
        /*009c*/ 	.word	0x00000000


	//----- nvinfo : EIATTR_CBANK_PARAM_SIZE
	.align		4
.L_63:
        /*00a0*/ 	.byte	0x03, 0x19
        /*00a2*/ 	.short	0x002c


	//----- nvinfo : EIATTR_PARAM_CBANK
	.align		4
        /*00a4*/ 	.byte	0x04, 0x0a
        /*00a6*/ 	.short	(.L_65 - .L_64)
	.align		4
.L_64:
        /*00a8*/ 	.word	index@(.nv.constant0._Z18calculate_centroidPfPiS_S_iii)
        /*00ac*/ 	.short	0x0380
        /*00ae*/ 	.short	0x002c


	//----- nvinfo : EIATTR_SW_WAR
	.align		4
.L_65:
        /*00b0*/ 	.byte	0x04, 0x36
        /*00b2*/ 	.short	(.L_67 - .L_66)
.L_66:
        /*00b4*/ 	.word	0x00000008
.L_67:


//--------------------- .nv.info._Z14assign_clusterPiPfii --------------------------
	.section	.nv.info._Z14assign_clusterPiPfii,"",@"SHT_CUDA_INFO"
	.sectionflags	@""
	.align	4


	//----- nvinfo : EIATTR_CUDA_API_VERSION
	.align		4
        /*0000*/ 	.byte	0x04, 0x37
        /*0002*/ 	.short	(.L_69 - .L_68)
.L_68:
        /*0004*/ 	.word	0x00000082


	//----- nvinfo : EIATTR_KPARAM_INFO
	.align		4
.L_69:
        /*0008*/ 	.byte	0x04, 0x17
        /*000a*/ 	.short	(.L_71 - .L_70)
.L_70:
        /*000c*/ 	.word	0x00000000
        /*0010*/ 	.short	0x0003
        /*0012*/ 	.short	0x0014
        /*0014*/ 	.byte	0x00, 0xf0, 0x11, 0x00


	//----- nvinfo : EIATTR_KPARAM_INFO
	.align		4
.L_71:
        /*0018*/ 	.byte	0x04, 0x17
        /*001a*/ 	.short	(.L_73 - .L_72)
.L_72:
        /*001c*/ 	.word	0x00000000
        /*0020*/ 	.short	0x0002
        /*0022*/ 	.short	0x0010
        /*0024*/ 	.byte	0x00, 0xf0, 0x11, 0x00


	//----- nvinfo : EIATTR_KPARAM_INFO
	.align		4
.L_73:
        /*0028*/ 	.byte	0x04, 0x17
        /*002a*/ 	.short	(.L_75 - .L_74)
.L_74:
        /*002c*/ 	.word	0x00000000
        /*0030*/ 	.short	0x0001
        /*0032*/ 	.short	0x0008
        /*0034*/ 	.byte	0x00, 0xf5, 0x21, 0x00


	//----- nvinfo : EIATTR_KPARAM_INFO
	.align		4
.L_75:
        /*0038*/ 	.byte	0x04, 0x17
        /*003a*/ 	.short	(.L_77 - .L_76)
.L_76:
        /*003c*/ 	.word	0x00000000
        /*0040*/ 	.short	0x0000
        /*0042*/ 	.short	0x0000
        /*0044*/ 	.byte	0x00, 0xf5, 0x21, 0x00


	//----- nvinfo : EIATTR_SPARSE_MMA_MASK
	.align		4
.L_77:
        /*0048*/ 	.byte	0x03, 0x50
        /*004a*/ 	.short	0x0000


	//----- nvinfo : EIATTR_MAXREG_COUNT
	.align		4
        /*004c*/ 	.byte	0x03, 0x1b
        /*004e*/ 	.short	0x00ff


	//----- nvinfo : EIATTR_MERCURY_ISA_VERSION
	.align		4
        /*0050*/ 	.byte	0x03, 0x5f
        /*0052*/ 	.short	0x0101


	//----- nvinfo : EIATTR_VRC_CTA_INIT_COUNT
	.align		4
        /*0054*/ 	.byte	0x02, 0x4a
	.zero		1
	.zero		1


	//----- nvinfo : EIATTR_EXIT_INSTR_OFFSETS
	.align		4
        /*0058*/ 	.byte	0x04, 0x1c
        /*005a*/ 	.short	(.L_79 - .L_78)


	//   ....[0]....
.L_78:
        /*005c*/ 	.word	0x00000070


	//   ....[1]....
        /*0060*/ 	.word	0x00000ae0


	//----- nvinfo : EIATTR_CBANK_PARAM_SIZE
	.align		4
.L_79:
        /*0064*/ 	.byte	0x03, 0x19
        /*0066*/ 	.short	0x0018


	//----- nvinfo : EIATTR_PARAM_CBANK
	.align		4
        /*0068*/ 	.byte	0x04, 0x0a
        /*006a*/ 	.short	(.L_81 - .L_80)
	.align		4
.L_80:
        /*006c*/ 	.word	index@(.nv.constant0._Z14assign_clusterPiPfii)
        /*0070*/ 	.short	0x0380
        /*0072*/ 	.short	0x0018


	//----- nvinfo : EIATTR_SW_WAR
	.align		4
.L_81:
        /*0074*/ 	.byte	0x04, 0x36
        /*0076*/ 	.short	(.L_83 - .L_82)
.L_82:
        /*0078*/ 	.word	0x00000008
.L_83:


//--------------------- .nv.info._Z18calculate_distancePfS_S_iii --------------------------
	.section	.nv.info._Z18calculate_distancePfS_S_iii,"",@"SHT_CUDA_INFO"
	.sectionflags	@""
	.align	4


	//----- nvinfo : EIATTR_CUDA_API_VERSION
	.align		4
        /*0000*/ 	.byte	0x04, 0x37
        /*0002*/ 	.short	(.L_85 - .L_84)
.L_84:
        /*0004*/ 	.word	0x00000082


	//----- nvinfo : EIATTR_KPARAM_INFO
	.align		4
.L_85:
        /*0008*/ 	.byte	0x04, 0x17
        /*000a*/ 	.short	(.L_87 - .L_86)
.L_86:
        /*000c*/ 	.word	0x00000000
        /*0010*/ 	.short	0x0005
        /*0012*/ 	.short	0x0020
        /*0014*/ 	.byte	0x00, 0xf0, 0x11, 0x00


	//----- nvinfo : EIATTR_KPARAM_INFO
	.align		4
.L_87:
        /*0018*/ 	.byte	0x04, 0x17
        /*001a*/ 	.short	(.L_89 - .L_88)
.L_88:
        /*001c*/ 	.word	0x00000000
        /*0020*/ 	.short	0x0004
        /*0022*/ 	.short	0x001c
        /*0024*/ 	.byte	0x00, 0xf0, 0x11, 0x00


	//----- nvinfo : EIATTR_KPARAM_INFO
	.align		4
.L_89:
        /*0028*/ 	.byte	0x04, 0x17
        /*002a*/ 	.short	(.L_91 - .L_90)
.L_90:
        /*002c*/ 	.word	0x00000000
        /*0030*/ 	.short	0x0003
        /*0032*/ 	.short	0x0018
        /*0034*/ 	.byte	0x00, 0xf0, 0x11, 0x00


	//----- nvinfo : EIATTR_KPARAM_INFO
	.align		4
.L_91:
        /*0038*/ 	.byte	0x04, 0x17
        /*003a*/ 	.short	(.L_93 - .L_92)
.L_92:
        /*003c*/ 	.word	0x00000000
        /*0040*/ 	.short	0x0002
        /*0042*/ 	.short	0x0010
        /*0044*/ 	.byte	0x00, 0xf5, 0x21, 0x00


	//----- nvinfo : EIATTR_KPARAM_INFO
	.align		4
.L_93:
        /*0048*/ 	.byte	0x04, 0x17
        /*004a*/ 	.short	(.L_95 - .L_94)
.L_94:
        /*004c*/ 	.word	0x00000000
        /*0050*/ 	.short	0x0001
        /*0052*/ 	.short	0x0008
        /*0054*/ 	.byte	0x00, 0xf5, 0x21, 0x00


	//----- nvinfo : EIATTR_KPARAM_INFO
	.align		4
.L_95:
        /*0058*/ 	.byte	0x04, 0x17
        /*005a*/ 	.short	(.L_97 - .L_96)
.L_96:
        /*005c*/ 	.word	0x00000000
        /*0060*/ 	.short	0x0000
        /*0062*/ 	.short	0x0000
        /*0064*/ 	.byte	0x00, 0xf5, 0x21, 0x00


	//----- nvinfo : EIATTR_SPARSE_MMA_MASK
	.align		4
.L_97:
        /*0068*/ 	.byte	0x03, 0x50
        /*006a*/ 	.short	0x0000


	//----- nvinfo : EIATTR_MAXREG_COUNT
	.align		4
        /*006c*/ 	.byte	0x03, 0x1b
        /*006e*/ 	.short	0x00ff


	//----- nvinfo : EIATTR_MERCURY_ISA_VERSION
	.align		4
        /*0070*/ 	.byte	0x03, 0x5f
        /*0072*/ 	.short	0x0101


	//----- nvinfo : EIATTR_VRC_CTA_INIT_COUNT
	.align		4
        /*0074*/ 	.byte	0x02, 0x4a
	.zero		1
	.zero		1


	//----- nvinfo : EIATTR_EXIT_INSTR_OFFSETS
	.align		4
        /*0078*/ 	.byte	0x04, 0x1c
        /*007a*/ 	.short	(.L_99 - .L_98)


	//   ....[0]....
.L_98:
        /*007c*/ 	.word	0x00000080


	//   ....[1]....
        /*0080*/ 	.word	0x00000960


	//   ....[2]....
        /*0084*/ 	.word	0x00000ad0


	//   ....[3]....
        /*0088*/ 	.word	0x00000ba0


	//   ....[4]....
        /*008c*/ 	.word	0x00000c30


	//   ....[5]....
        /*0090*/ 	.word	0x00000c90


	//----- nvinfo : EIATTR_CBANK_PARAM_SIZE
	.align		4
.L_99:
        /*0094*/ 	.byte	0x03, 0x19
        /*0096*/ 	.short	0x0024


	//----- nvinfo : EIATTR_PARAM_CBANK
	.align		4
        /*0098*/ 	.byte	0x04, 0x0a
        /*009a*/ 	.short	(.L_101 - .L_100)
	.align		4
.L_100:
        /*009c*/ 	.word	index@(.nv.constant0._Z18calculate_distancePfS_S_iii)
        /*00a0*/ 	.short	0x0380
        /*00a2*/ 	.short	0x0024


	//----- nvinfo : EIATTR_SW_WAR
	.align		4
.L_101:
        /*00a4*/ 	.byte	0x04, 0x36
        /*00a6*/ 	.short	(.L_103 - .L_102)
.L_102:
        /*00a8*/ 	.word	0x00000008
.L_103:


//--------------------- .nv.callgraph             --------------------------
	.section	.nv.callgraph,"",@"SHT_CUDA_CALLGRAPH"
	.align	4
	.sectionentsize	8
	.align		4
        /*0000*/ 	.word	0x00000000
	.align		4
        /*0004*/ 	.word	0xffffffff
	.align		4
        /*0008*/ 	.word	0x00000000
	.align		4
        /*000c*/ 	.word	0xfffffffe
	.align		4
        /*0010*/ 	.word	0x00000000
	.align		4
        /*0014*/ 	.word	0xfffffffd
	.align		4
        /*0018*/ 	.word	0x00000000
	.align		4
        /*001c*/ 	.word	0xfffffffc


//--------------------- .text._Z17centroid_distancePfS_iiS_ --------------------------
	.section	.text._Z17centroid_distancePfS_iiS_,"ax",@progbits
	.align	128
        .global         _Z17centroid_distancePfS_iiS_
        .type           _Z17centroid_distancePfS_iiS_,@function
        .size           _Z17centroid_distancePfS_iiS_,(.L_x_47 - _Z17centroid_distancePfS_iiS_)
        .other          _Z17centroid_distancePfS_iiS_,@"STO_CUDA_ENTRY STV_DEFAULT"
_Z17centroid_distancePfS_iiS_:
.text._Z17centroid_distancePfS_iiS_:
[----:B------:R-:W-:Y:S01]  /*0000*/  LDC R1, c[0x0][0x37c] ;  /* 0x0000df00ff017b82 */ /* 0x000fe20000000800 */
[----:B------:R-:W0:Y:S07]  /*0010*/  S2R R0, SR_TID.X ;  /* 0x0000000000007919 */ /* 0x000e2e0000002100 */
[----:B------:R-:W0:Y:S01]  /*0020*/  S2UR UR4, SR_CTAID.X ;  /* 0x00000000000479c3 */ /* 0x000e220000002500 */
[----:B------:R-:W1:Y:S07]  /*0030*/  LDCU UR5, c[0x0][0x390] ;  /* 0x00007200ff0577ac */ /* 0x000e6e0008000800 */
[----:B------:R-:W0:Y:S02]  /*0040*/  LDC R5, c[0x0][0x360] ;  /* 0x0000d800ff057b82 */ /* 0x000e240000000800 */
[----:B0-----:R-:W-:-:S05]  /*0050*/  IMAD R5, R5, UR4, R0 ;  /* 0x0000000405057c24 */ /* 0x001fca000f8e0200 */
[----:B-1----:R-:W-:-:S13]  /*0060*/  ISETP.GE.AND P0, PT, R5, UR5, PT ;  /* 0x0000000505007c0c */ /* 0x002fda000bf06270 */
[----:B------:R-:W-:Y:S05]  /*0070*/  @P0 EXIT ;  /* 0x000000000000094d */ /* 0x000fea0003800000 */
[----:B------:R-:W0:Y:S01]  /*0080*/  LDC R4, c[0x0][0x394] ;  /* 0x0000e500ff047b82 */ /* 0x000e220000000800 */
[----:B------:R-:W1:Y:S07]  /*0090*/  LDCU.64 UR12, c[0x0][0x358] ;  /* 0x00006b00ff0c77ac */ /* 0x000e6e0008000a00 */
[----:B------:R-:W2:Y:S01]  /*00a0*/  LDC.64 R2, c[0x0][0x398] ;  /* 0x0000e600ff027b82 */ /* 0x000ea20000000a00 */
[----:B0-----:R-:W-:Y:S01]  /*00b0*/  ISETP.GE.AND P0, PT, R4, 0x1, PT ;  /* 0x000000010400780c */ /* 0x001fe20003f06270 */
[----:B--2---:R-:W-:-:S05]  /*00c0*/  IMAD.WIDE R2, R5, 0x4, R2 ;  /* 0x0000000405027825 */ /* 0x004fca00078e0202 */
[----:B-1----:R0:W-:Y:S07]  /*00d0*/  STG.E desc[UR12][R2.64], RZ ;  /* 0x000000ff02007986 */ /* 0x0021ee000c10190c */
[----:B------:R-:W-:Y:S05]  /*00e0*/  @!P0 EXIT ;  /* 0x000000000000894d */ /* 0x000fea0003800000 */
[C---:B------:R-:W-:Y:S01]  /*00f0*/  ISETP.GE.U32.AND P1, PT, R4.reuse, 0x10, PT ;  /* 0x000000100400780c */ /* 0x040fe20003f26070 */
[----:B------:R-:W-:Y:S01]  /*0100*/  HFMA2 R7, -RZ, RZ, 0, 0 ;  /* 0x00000000ff077431 */ /* 0x000fe200000001ff */
[----:B------:R-:W-:Y:S01]  /*0110*/  LOP3.LUT R16, R4, 0xf, RZ, 0xc0, !PT ;  /* 0x0000000f04107812 */ /* 0x000fe200078ec0ff */
[----:B------:R-:W-:Y:S01]  /*0120*/  IMAD R0, R5, R4, RZ ;  /* 0x0000000405007224 */ /* 0x000fe200078e02ff */
[----:B------:R-:W-:Y:S02]  /*0130*/  MOV R5, RZ ;  /* 0x000000ff00057202 */ /* 0x000fe40000000f00 */
[----:B------:R-:W-:-:S07]  /*0140*/  ISETP.NE.AND P0, PT, R16, RZ, PT ;  /* 0x000000ff1000720c */ /* 0x000fce0003f05270 */
[----:B------:R-:W-:Y:S06]  /*0150*/  @!P1 BRA `(.L_x_0) ;  /* 0x00000004008c9947 */ /* 0x000fec0003800000 */
[----:B------:R-:W1:Y:S01]  /*0160*/  LDCU.128 UR8, c[0x0][0x380] ;  /* 0x00007000ff0877ac */ /* 0x000e620008000c00 */
[----:B------:R-:W-:Y:S02]  /*0170*/  LOP3.LUT R7, R4, 0x7ffffff0, RZ, 0xc0, !PT ;  /* 0x7ffffff004077812 */ /* 0x000fe400078ec0ff */
[----:B------:R-:W-:Y:S02]  /*0180*/  MOV R5, RZ ;  /* 0x000000ff00057202 */ /* 0x000fe40000000f00 */
[----:B------:R-:W-:Y:S02]  /*0190*/  MOV R12, R0 ;  /* 0x00000000000c7202 */ /* 0x000fe40000000f00 */
[----:B------:R-:W-:Y:S01]  /*01a0*/  IADD3 R6, PT, PT, -R7, RZ, RZ ;  /* 0x000000ff07067210 */ /* 0x000fe20007ffe1ff */
[----:B-1----:R-:W-:Y:S02]  /*01b0*/  UIADD3 UR6, UP0, UPT, UR8, 0x20, URZ ;  /* 0x0000002008067890 */ /* 0x002fe4000ff1e0ff */
[----:B------:R-:W-:-:S02]  /*01c0*/  UIADD3 UR4, UP1, UPT, UR10, 0x20, URZ ;  /* 0x000000200a047890 */ /* 0x000fc4000ff3e0ff */
[----:B------:R-:W-:Y:S02]  /*01d0*/  UIADD3.X UR7, UPT, UPT, URZ, UR9, URZ, UP0, !UPT ;  /* 0x00000009ff077290 */ /* 0x000fe400087fe4ff */
[----:B------:R-:W-:-:S12]  /*01e0*/  UIADD3.X UR5, UPT, UPT, URZ, UR11, URZ, UP1, !UPT ;  /* 0x0000000bff057290 */ /* 0x000fd80008ffe4ff */
.L_x_1:
[----:B------:R-:W-:Y:S02]  /*01f0*/  MOV R8, UR6 ;  /* 0x0000000600087c02 */ /* 0x000fe40008000f00 */
[----:B------:R-:W-:Y:S02]  /*0200*/  MOV R9, UR7 ;  /* 0x0000000700097c02 */ /* 0x000fe40008000f00 */
[----:B------:R-:W-:Y:S02]  /*0210*/  MOV R10, UR4 ;  /* 0x00000004000a7c02 */ /* 0x000fe40008000f00 */
[----:B------:R-:W-:Y:S01]  /*0220*/  MOV R11, UR5 ;  /* 0x00000005000b7c02 */ /* 0x000fe20008000f00 */
[----:B------:R-:W-:-:S04]  /*0230*/  IMAD.WIDE R8, R12, 0x4, R8 ;  /* 0x000000040c087825 */ /* 0x000fc800078e0208 */
[----:B------:R-:W-:Y:S01]  /*0240*/  IMAD.WIDE R10, R12, 0x4, R10 ;  /* 0x000000040c0a7825 */ /* 0x000fe200078e020a */
[----:B--2---:R-:W2:Y:S04]  /*0250*/  LDG.E R13, desc[UR12][R8.64+-0x20] ;  /* 0xffffe00c080d7981 */ /* 0x004ea8000c1e1900 */
[----:B------:R-:W2:Y:S02]  /*0260*/  LDG.E R14, desc[UR12][R10.64+-0x20] ;  /* 0xffffe00c0a0e7981 */ /* 0x000ea4000c1e1900 */
[----:B--2---:R-:W-:-:S04]  /*0270*/  FADD R14, R13, -R14 ;  /* 0x8000000e0d0e7221 */ /* 0x004fc80000000000 */
[----:B------:R-:W-:-:S05]  /*0280*/  FFMA R5, R14, R14, R5 ;  /* 0x0000000e0e057223 */ /* 0x000fca0000000005 */
[----:B------:R1:W-:Y:S04]  /*0290*/  STG.E desc[UR12][R2.64], R5 ;  /* 0x0000000502007986 */ /* 0x0003e8000c10190c */
[----:B------:R-:W2:Y:S04]  /*02a0*/  LDG.E R13, desc[UR12][R8.64+-0x1c] ;  /* 0xffffe40c080d7981 */ /* 0x000ea8000c1e1900 */
[----:B------:R-:W2:Y:S02]  /*02b0*/  LDG.E R14, desc[UR12][R10.64+-0x1c] ;  /* 0xffffe40c0a0e7981 */ /* 0x000ea4000c1e1900 */
[----:B--2---:R-:W-:-:S04]  /*02c0*/  FADD R14, R13, -R14 ;  /* 0x8000000e0d0e7221 */ /* 0x004fc80000000000 */
[----:B------:R-:W-:-:S05]  /*02d0*/  FFMA R13, R14, R14, R5 ;  /* 0x0000000e0e0d7223 */ /* 0x000fca0000000005 */
[----:B------:R2:W-:Y:S04]  /*02e0*/  STG.E desc[UR12][R2.64], R13 ;  /* 0x0000000d02007986 */ /* 0x0005e8000c10190c */
[----:B------:R-:W3:Y:S04]  /*02f0*/  LDG.E R14, desc[UR12][R8.64+-0x18] ;  /* 0xffffe80c080e7981 */ /* 0x000ee8000c1e1900 */
[----:B------:R-:W3:Y:S02]  /*0300*/  LDG.E R15, desc[UR12][R10.64+-0x18] ;  /* 0xffffe80c0a0f7981 */ /* 0x000ee4000c1e1900 */
[----:B---3--:R-:W-:-:S04]  /*0310*/  FADD R14, R14, -R15 ;  /* 0x8000000f0e0e7221 */ /* 0x008fc80000000000 */
[----:B------:R-:W-:-:S05]  /*0320*/  FFMA R15, R14, R14, R13 ;  /* 0x0000000e0e0f7223 */ /* 0x000fca000000000d */
[----:B------:R3:W-:Y:S04]  /*0330*/  STG.E desc[UR12][R2.64], R15 ;  /* 0x0000000f02007986 */ /* 0x0007e8000c10190c */
[----:B-1----:R-:W4:Y:S04]  /*0340*/  LDG.E R5, desc[UR12][R8.64+-0x14] ;  /* 0xffffec0c08057981 */ /* 0x002f28000c1e1900 */
[----:B------:R-:W4:Y:S02]  /*0350*/  LDG.E R14, desc[UR12][R10.64+-0x14] ;  /* 0xffffec0c0a0e7981 */ /* 0x000f24000c1e1900 */
[----:B----4-:R-:W-:-:S04]  /*0360*/  FADD R14, R5, -R14 ;  /* 0x8000000e050e7221 */ /* 0x010fc80000000000 */
[----:B------:R-:W-:-:S05]  /*0370*/  FFMA R5, R14, R14, R15 ;  /* 0x0000000e0e057223 */ /* 0x000fca000000000f */
[----:B------:R1:W-:Y:S04]  /*0380*/  STG.E desc[UR12][R2.64], R5 ;  /* 0x0000000502007986 */ /* 0x0003e8000c10190c */
[----:B--2---:R-:W2:Y:S04]  /*0390*/  LDG.E R13, desc[UR12][R8.64+-0x10] ;  /* 0xfffff00c080d7981 */ /* 0x004ea8000c1e1900 */
[----:B------:R-:W2:Y:S02]  /*03a0*/  LDG.E R14, desc[UR12][R10.64+-0x10] ;  /* 0xfffff00c0a0e7981 */ /* 0x000ea4000c1e1900 */
[----:B--2---:R-:W-:-:S04]  /*03b0*/  FADD R14, R13, -R14 ;  /* 0x8000000e0d0e7221 */ /* 0x004fc80000000000 */
[----:B------:R-:W-:-:S05]  /*03c0*/  FFMA R13, R14, R14, R5 ;  /* 0x0000000e0e0d7223 */ /* 0x000fca0000000005 */
[----:B------:R2:W-:Y:S04]  /*03d0*/  STG.E desc[UR12][R2.64], R13 ;  /* 0x0000000d02007986 */ /* 0x0005e8000c10190c */
[----:B------:R-:W4:Y:S04]  /*03e0*/  LDG.E R14, desc[UR12][R8.64+-0xc] ;  /* 0xfffff40c080e7981 */ /* 0x000f28000c1e1900 */
[----:B---3--:R-:W4:Y:S02]  /*03f0*/  LDG.E R15, desc[UR12][R10.64+-0xc] ;  /* 0xfffff40c0a0f7981 */ /* 0x008f24000c1e1900 */
[----:B----4-:R-:W-:-:S04]  /*0400*/  FADD R14, R14, -R15 ;  /* 0x8000000f0e0e7221 */ /* 0x010fc80000000000 */
        /* <DEDUP_REMOVED lines=47> */
[----:B-1----:R-:W3:Y:S04]  /*0700*/  LDG.E R5, desc[UR12][R8.64+0x1c] ;  /* 0x00001c0c08057981 */ /* 0x002ee8000c1e1900 */
[----:B------:R-:W3:Y:S01]  /*0710*/  LDG.E R14, desc[UR12][R10.64+0x1c] ;  /* 0x00001c0c0a0e7981 */ /* 0x000ee2000c1e1900 */
[----:B------:R-:W-:Y:S02]  /*0720*/  IADD3 R6, PT, PT, R6, 0x10, RZ ;  /* 0x0000001006067810 */ /* 0x000fe40007ffe0ff */
[----:B------:R-:W-:-:S02]  /*0730*/  IADD3 R12, PT, PT, R12, 0x10, RZ ;  /* 0x000000100c0c7810 */ /* 0x000fc40007ffe0ff */
[----:B------:R-:W-:Y:S01]  /*0740*/  ISETP.NE.AND P1, PT, R6, RZ, PT ;  /* 0x000000ff0600720c */ /* 0x000fe20003f25270 */
[----:B---3--:R-:W-:-:S04]  /*0750*/  FADD R14, R5, -R14 ;  /* 0x8000000e050e7221 */ /* 0x008fc80000000000 */
[----:B------:R-:W-:-:S05]  /*0760*/  FFMA R5, R14, R14, R15 ;  /* 0x0000000e0e057223 */ /* 0x000fca000000000f */
[----:B------:R2:W-:Y:S03]  /*0770*/  STG.E desc[UR12][R2.64], R5 ;  /* 0x0000000502007986 */ /* 0x0005e6000c10190c */
[----:B------:R-:W-:Y:S05]  /*0780*/  @P1 BRA `(.L_x_1) ;  /* 0xfffffff800981947 */ /* 0x000fea000383ffff */
.L_x_0:
[----:B------:R-:W-:Y:S05]  /*0790*/  @!P0 EXIT ;  /* 0x000000000000894d */ /* 0x000fea0003800000 */
[----:B------:R-:W-:Y:S02]  /*07a0*/  ISETP.GE.U32.AND P0, PT, R16, 0x8, PT ;  /* 0x000000081000780c */ /* 0x000fe40003f06070 */
[----:B------:R-:W-:-:S04]  /*07b0*/  LOP3.LUT R12, R4, 0x7, RZ, 0xc0, !PT ;  /* 0x00000007040c7812 */ /* 0x000fc800078ec0ff */
[----:B------:R-:W-:-:S07]  /*07c0*/  ISETP.NE.AND P1, PT, R12, RZ, PT ;  /* 0x000000ff0c00720c */ /* 0x000fce0003f25270 */
[----:B------:R-:W-:Y:S06]  /*07d0*/  @!P0 BRA `(.L_x_2) ;  /* 0x0000000000b88947 */ /* 0x000fec0003800000 */
[----:B------:R-:W1:Y:S01]  /*07e0*/  LDC.64 R8, c[0x0][0x380] ;  /* 0x0000e000ff087b82 */ /* 0x000e620000000a00 */
[----:B--2---:R-:W-:-:S07]  /*07f0*/  IADD3 R13, PT, PT, R0, R7, RZ ;  /* 0x00000007000d7210 */ /* 0x004fce0007ffe0ff */
[----:B------:R-:W2:Y:S01]  /*0800*/  LDC.64 R10, c[0x0][0x388] ;  /* 0x0000e200ff0a7b82 */ /* 0x000ea20000000a00 */
[----:B-1----:R-:W-:-:S05]  /*0810*/  IMAD.WIDE R8, R13, 0x4, R8 ;  /* 0x000000040d087825 */ /* 0x002fca00078e0208 */
[----:B------:R-:W3:Y:S01]  /*0820*/  LDG.E R6, desc[UR12][R8.64] ;  /* 0x0000000c08067981 */ /* 0x000ee2000c1e1900 */
[----:B--2---:R-:W-:-:S05]  /*0830*/  IMAD.WIDE R10, R13, 0x4, R10 ;  /* 0x000000040d0a7825 */ /* 0x004fca00078e020a */
[----:B------:R-:W3:Y:S02]  /*0840*/  LDG.E R13, desc[UR12][R10.64] ;  /* 0x0000000c0a0d7981 */ /* 0x000ee4000c1e1900 */
[----:B---3--:R-:W-:-:S04]  /*0850*/  FADD R6, R6, -R13 ;  /* 0x8000000d06067221 */ /* 0x008fc80000000000 */
        /* <DEDUP_REMOVED lines=17> */
[----:B------:R-:W4:Y:S04]  /*0970*/  LDG.E R6, desc[UR12][R8.64+0x10] ;  /* 0x0000100c08067981 */ /* 0x000f28000c1e1900 */
[----:B--2---:R-:W4:Y:S02]  /*0980*/  LDG.E R13, desc[UR12][R10.64+0x10] ;  /* 0x0000100c0a0d7981 */ /* 0x004f24000c1e1900 */
[----:B----4-:R-:W-:-:S04]  /*0990*/  FADD R6, R6, -R13 ;  /* 0x8000000d06067221 */ /* 0x010fc80000000000 */
[----:B------:R-:W-:-:S05]  /*09a0*/  FFMA R13, R6, R6, R5 ;  /* 0x00000006060d7223 */ /* 0x000fca0000000005 */
[----:B------:R4:W-:Y:S04]  /*09b0*/  STG.E desc[UR12][R2.64], R13 ;  /* 0x0000000d02007986 */ /* 0x0009e8000c10190c */
[----:B------:R-:W2:Y:S04]  /*09c0*/  LDG.E R6, desc[UR12][R8.64+0x14] ;  /* 0x0000140c08067981 */ /* 0x000ea8000c1e1900 */
[----:B---3--:R-:W2:Y:S02]  /*09d0*/  LDG.E R15, desc[UR12][R10.64+0x14] ;  /* 0x0000140c0a0f7981 */ /* 0x008ea4000c1e1900 */
[----:B--2---:R-:W-:-:S04]  /*09e0*/  FADD R6, R6, -R15 ;  /* 0x8000000f06067221 */ /* 0x004fc80000000000 */
[----:B------:R-:W-:-:S05]  /*09f0*/  FFMA R15, R6, R6, R13 ;  /* 0x00000006060f7223 */ /* 0x000fca000000000d */
[----:B------:R4:W-:Y:S04]  /*0a00*/  STG.E desc[UR12][R2.64], R15 ;  /* 0x0000000f02007986 */ /* 0x0009e8000c10190c */
[----:B-1----:R-:W2:Y:S04]  /*0a10*/  LDG.E R5, desc[UR12][R8.64+0x18] ;  /* 0x0000180c08057981 */ /* 0x002ea8000c1e1900 */
[----:B------:R-:W2:Y:S02]  /*0a20*/  LDG.E R6, desc[UR12][R10.64+0x18] ;  /* 0x0000180c0a067981 */ /* 0x000ea4000c1e1900 */
[----:B--2---:R-:W-:-:S04]  /*0a30*/  FADD R6, R5, -R6 ;  /* 0x8000000605067221 */ /* 0x004fc80000000000 */
[----:B------:R-:W-:-:S05]  /*0a40*/  FFMA R17, R6, R6, R15 ;  /* 0x0000000606117223 */ /* 0x000fca000000000f */
[----:B------:R4:W-:Y:S04]  /*0a50*/  STG.E desc[UR12][R2.64], R17 ;  /* 0x0000001102007986 */ /* 0x0009e8000c10190c */
[----:B------:R-:W2:Y:S04]  /*0a60*/  LDG.E R5, desc[UR12][R8.64+0x1c] ;  /* 0x00001c0c08057981 */ /* 0x000ea8000c1e1900 */
[----:B------:R-:W2:Y:S01]  /*0a70*/  LDG.E R6, desc[UR12][R10.64+0x1c] ;  /* 0x00001c0c0a067981 */ /* 0x000ea2000c1e1900 */
[----:B------:R-:W-:Y:S01]  /*0a80*/  IADD3 R7, PT, PT, R7, 0x8, RZ ;  /* 0x0000000807077810 */ /* 0x000fe20007ffe0ff */
[----:B--2---:R-:W-:-:S04]  /*0a90*/  FADD R6, R5, -R6 ;  /* 0x8000000605067221 */ /* 0x004fc80000000000 */
[----:B------:R-:W-:-:S05]  /*0aa0*/  FFMA R5, R6, R6, R17 ;  /* 0x0000000606057223 */ /* 0x000fca0000000011 */
[----:B------:R4:W-:Y:S02]  /*0ab0*/  STG.E desc[UR12][R2.64], R5 ;  /* 0x0000000502007986 */ /* 0x0009e4000c10190c */
.L_x_2:
[----:B------:R-:W-:Y:S05]  /*0ac0*/  @!P1 EXIT ;  /* 0x000000000000994d */ /* 0x000fea0003800000 */
[----:B------:R-:W-:Y:S02]  /*0ad0*/  ISETP.GE.U32.AND P0, PT, R12, 0x4, PT ;  /* 0x000000040c00780c */ /* 0x000fe40003f06070 */
[----:B------:R-:W-:-:S04]  /*0ae0*/  LOP3.LUT R4, R4, 0x3, RZ, 0xc0, !PT ;  /* 0x0000000304047812 */ /* 0x000fc800078ec0ff */
[----:B------:R-:W-:-:S07]  /*0af0*/  ISETP.NE.AND P1, PT, R4, RZ, PT ;  /* 0x000000ff0400720c */ /* 0x000fce0003f25270 */
[----:B------:R-:W-:Y:S06]  /*0b00*/  @!P0 BRA `(.L_x_3) ;  /* 0x0000000000688947 */ /* 0x000fec0003800000 */
[----:B------:R-:W1:Y:S01]  /*0b10*/  LDC.64 R8, c[0x0][0x380] ;  /* 0x0000e000ff087b82 */ /* 0x000e620000000a00 */
[----:B--2-4-:R-:W-:-:S07]  /*0b20*/  IADD3 R13, PT, PT, R0, R7, RZ ;  /* 0x00000007000d7210 */ /* 0x014fce0007ffe0ff */
        /* <DEDUP_REMOVED lines=18> */
[----:B-1----:R-:W2:Y:S04]  /*0c50*/  LDG.E R5, desc[UR12][R8.64+0xc] ;  /* 0x00000c0c08057981 */ /* 0x002ea8000c1e1900 */
[----:B------:R-:W2:Y:S01]  /*0c60*/  LDG.E R6, desc[UR12][R10.64+0xc] ;  /* 0x00000c0c0a067981 */ /* 0x000ea2000c1e1900 */
[----:B------:R-:W-:Y:S01]  /*0c70*/  IADD3 R7, PT, PT, R7, 0x4, RZ ;  /* 0x0000000407077810 */ /* 0x000fe20007ffe0ff */
[----:B--2---:R-:W-:-:S04]  /*0c80*/  FADD R6, R5, -R6 ;  /* 0x8000000605067221 */ /* 0x004fc80000000000 */
[----:B------:R-:W-:-:S05]  /*0c90*/  FFMA R5, R6, R6, R15 ;  /* 0x0000000606057223 */ /* 0x000fca000000000f */
[----:B------:R3:W-:Y:S02]  /*0ca0*/  STG.E desc[UR12][R2.64], R5 ;  /* 0x0000000502007986 */ /* 0x0007e4000c10190c */
.L_x_3:
[----:B------:R-:W-:Y:S05]  /*0cb0*/  @!P1 EXIT ;  /* 0x000000000000994d */ /* 0x000fea0003800000 */
[----:B--234-:R-:W1:Y:S01]  /*0cc0*/  LDC.64 R12, c[0x0][0x380] ;  /* 0x0000e000ff0c7b82 */ /* 0x01ce620000000a00 */
[----:B------:R-:W-:Y:S02]  /*0cd0*/  IADD3 R15, PT, PT, R0, R7, RZ ;  /* 0x00000007000f7210 */ /* 0x000fe40007ffe0ff */
[----:B------:R-:W-:-:S05]  /*0ce0*/  IADD3 R4, PT, PT, -R4, RZ, RZ ;  /* 0x000000ff04047210 */ /* 0x000fca0007ffe1ff */
[----:B------:R-:W2:Y:S02]  /*0cf0*/  LDC.64 R10, c[0x0][0x388] ;  /* 0x0000e200ff0a7b82 */ /* 0x000ea40000000a00 */
.L_x_4:
[----:B--2---:R-:W-:-:S04]  /*0d00*/  IMAD.WIDE R6, R15, 0x4, R10 ;  /* 0x000000040f067825 */ /* 0x004fc800078e020a */
[C---:B-1----:R-:W-:Y:S02]  /*0d10*/  IMAD.WIDE R8, R15.reuse, 0x4, R12 ;  /* 0x000000040f087825 */ /* 0x042fe400078e020c */
[----:B------:R-:W2:Y:S04]  /*0d20*/  LDG.E R7, desc[UR12][R6.64] ;  /* 0x0000000c06077981 */ /* 0x000ea8000c1e1900 */
[----:B------:R-:W2:Y:S01]  /*0d30*/  LDG.E R8, desc[UR12][R8.64] ;  /* 0x0000000c08087981 */ /* 0x000ea2000c1e1900 */
[----:B------:R-:W-:Y:S02]  /*0d40*/  IADD3 R4, PT, PT, R4, 0x1, RZ ;  /* 0x0000000104047810 */ /* 0x000fe40007ffe0ff */
[----:B------:R-:W-:Y:S02]  /*0d50*/  IADD3 R15, PT, PT, R15, 0x1, RZ ;  /* 0x000000010f0f7810 */ /* 0x000fe40007ffe0ff */
[----:B------:R-:W-:Y:S01]  /*0d60*/  ISETP.NE.AND P0, PT, R4, RZ, PT ;  /* 0x000000ff0400720c */ /* 0x000fe20003f05270 */
[----:B--2---:R-:W-:-:S04]  /*0d70*/  FADD R0, R8, -R7 ;  /* 0x8000000708007221 */ /* 0x004fc80000000000 */
[----:B---3--:R-:W-:-:S05]  /*0d80*/  FFMA R5, R0, R0, R5 ;  /* 0x0000000000057223 */ /* 0x008fca0000000005 */
[----:B------:R3:W-:Y:S03]  /*0d90*/  STG.E desc[UR12][R2.64], R5 ;  /* 0x0000000502007986 */ /* 0x0007e6000c10190c */
[----:B------:R-:W-:Y:S05]  /*0da0*/  @P0 BRA `(.L_x_4) ;  /* 0xfffffffc00d40947 */ /* 0x000fea000383ffff */
[----:B------:R-:W-:Y:S05]  /*0db0*/  EXIT ;  /* 0x000000000000794d */ /* 0x000fea0003800000 */
.L_x_5:
[----:B------:R-:W-:-:S00]  /*0dc0*/  BRA `(.L_x_5) ;  /* 0xfffffffc00fc7947 */ /* 0x000fc0000383ffff */
[----:B------:R-:W-:-:S00]  /*0dd0*/  NOP ;  /* 0x0000000000007918 */ /* 0x000fc00000000000 */
        /* <DEDUP_REMOVED lines=10> */
.L_x_47:


//--------------------- .text._Z18calculate_centroidPfPiS_S_iii --------------------------
	.section	.text._Z18calculate_centroidPfPiS_S_iii,"ax",@progbits
	.align	128
        .global         _Z18calculate_centroidPfPiS_S_iii
        .type           _Z18calculate_centroidPfPiS_S_iii,@function
        .size           _Z18calculate_centroidPfPiS_S_iii,(.L_x_46 - _Z18calculate_centroidPfPiS_S_iii)
        .other          _Z18calculate_centroidPfPiS_S_iii,@"STO_CUDA_ENTRY STV_DEFAULT"
_Z18calculate_centroidPfPiS_S_iii:
.text._Z18calculate_centroidPfPiS_S_iii:
[----:B------:R-:W-:Y:S01]  /*0000*/  LDC R1, c[0x0][0x37c] ;  /* 0x0000df00ff017b82 */ /* 0x000fe20000000800 */
[----:B------:R-:W0:Y:S07]  /*0010*/  S2R R3, SR_TID.X ;  /* 0x0000000000037919 */ /* 0x000e2e0000002100 */
[----:B------:R-:W0:Y:S01]  /*0020*/  S2UR UR4, SR_CTAID.X ;  /* 0x00000000000479c3 */ /* 0x000e220000002500 */
[----:B------:R-:W1:Y:S07]  /*0030*/  LDCU UR5, c[0x0][0x3a4] ;  /* 0x00007480ff0577ac */ /* 0x000e6e0008000800 */
[----:B------:R-:W0:Y:S08]  /*0040*/  LDC R0, c[0x0][0x360] ;  /* 0x0000d800ff007b82 */ /* 0x000e300000000800 */
[----:B------:R-:W2:Y:S01]  /*0050*/  LDC R2, c[0x0][0x3a8] ;  /* 0x0000ea00ff027b82 */ /* 0x000ea20000000800 */
[----:B0-----:R-:W-:Y:S01]  /*0060*/  IMAD R0, R0, UR4, R3 ;  /* 0x0000000400007c24 */ /* 0x001fe2000f8e0203 */
[----:B--2---:R-:W-:-:S04]  /*0070*/  ISETP.GE.AND P0, PT, R2, 0x1, PT ;  /* 0x000000010200780c */ /* 0x004fc80003f06270 */
[----:B-1----:R-:W-:-:S13]  /*0080*/  ISETP.GE.OR P0, PT, R0, UR5, !P0 ;  /* 0x0000000500007c0c */ /* 0x002fda000c706670 */
[----:B------:R-:W-:Y:S05]  /*0090*/  @P0 EXIT ;  /* 0x000000000000094d */ /* 0x000fea0003800000 */
[----:B------:R-:W0:Y:S02]  /*00a0*/  LDC R4, c[0x0][0x3a0] ;  /* 0x0000e800ff047b82 */ /* 0x000e240000000800 */
[----:B0-----:R-:W-:-:S13]  /*00b0*/  ISETP.GE.AND P0, PT, R4, 0x1, PT ;  /* 0x000000010400780c */ /* 0x001fda0003f06270 */
[----:B------:R-:W-:Y:S05]  /*00c0*/  @!P0 EXIT ;  /* 0x000000000000894d */ /* 0x000fea0003800000 */
[----:B------:R-:W0:Y:S01]  /*00d0*/  LDCU.64 UR4, c[0x0][0x388] ;  /* 0x00007100ff0477ac */ /* 0x000e220008000a00 */
[C---:B------:R-:W-:Y:S01]  /*00e0*/  LOP3.LUT R2, R4.reuse, 0x7, RZ, 0xc0, !PT ;  /* 0x0000000704027812 */ /* 0x040fe200078ec0ff */
[----:B------:R-:W-:Y:S01]  /*00f0*/  IMAD.MOV.U32 R5, RZ, RZ, RZ ;  /* 0x000000ffff057224 */ /* 0x000fe200078e00ff */
[C---:B------:R-:W-:Y:S01]  /*0100*/  LOP3.LUT R3, R4.reuse, 0x3, RZ, 0xc0, !PT ;  /* 0x0000000304037812 */ /* 0x040fe200078ec0ff */
[----:B------:R-:W1:Y:S01]  /*0110*/  LDCU.64 UR6, c[0x0][0x358] ;  /* 0x00006b00ff0677ac */ /* 0x000e620008000a00 */
[----:B------:R-:W-:Y:S01]  /*0120*/  LOP3.LUT R4, R4, 0x7ffffff8, RZ, 0xc0, !PT ;  /* 0x7ffffff804047812 */ /* 0x000fe200078ec0ff */
[----:B0-----:R-:W-:-:S04]  /*0130*/  UIADD3 UR4, UP0, UPT, UR4, 0x10, URZ ;  /* 0x0000001004047890 */ /* 0x001fc8000ff1e0ff */
[----:B------:R-:W-:Y:S02]  /*0140*/  UIADD3.X UR5, UPT, UPT, URZ, UR5, URZ, UP0, !UPT ;  /* 0x00000005ff057290 */ /* 0x000fe400087fe4ff */
[----:B------:R-:W-:-:S04]  /*0150*/  IMAD.U32 R12, RZ, RZ, UR4 ;  /* 0x00000004ff0c7e24 */ /* 0x000fc8000f8e00ff */
[----:B-1----:R-:W-:-:S07]  /*0160*/  MOV R13, UR5 ;  /* 0x00000005000d7c02 */ /* 0x002fce0008000f00 */
.L_x_16:
[----:B0-----:R-:W0:Y:S01]  /*0170*/  LDCU UR8, c[0x0][0x3a0] ;  /* 0x00007400ff0877ac */ /* 0x001e220008000800 */
[----:B-1----:R-:W-:Y:S01]  /*0180*/  CS2R R6, SRZ ;  /* 0x0000000000067805 */ /* 0x002fe2000001ff00 */
[----:B------:R-:W-:Y:S01]  /*0190*/  IMAD.MOV.U32 R14, RZ, RZ, RZ ;  /* 0x000000ffff0e7224 */ /* 0x000fe200078e00ff */
[----:B0-----:R-:W-:-:S09]  /*01a0*/  UISETP.GE.U32.AND UP0, UPT, UR8, 0x8, UPT ;  /* 0x000000080800788c */ /* 0x001fd2000bf06070 */
[----:B------:R-:W-:Y:S05]  /*01b0*/  BRA.U !UP0, `(.L_x_6) ;  /* 0x00000009086c7547 */ /* 0x000fea000b800000 */
[----:B------:R-:W2:Y:S01]  /*01c0*/  LDG.E R7, desc[UR6][R12.64+-0x10] ;  /* 0xfffff0060c077981 */ /* 0x000ea2000c1e1900 */
[----:B------:R-:W0:Y:S03]  /*01d0*/  LDC R10, c[0x0][0x3a8] ;  /* 0x0000ea00ff0a7b82 */ /* 0x000e260000000800 */
[----:B------:R-:W3:Y:S04]  /*01e0*/  LDG.E R9, desc[UR6][R12.64+-0xc] ;  /* 0xfffff4060c097981 */ /* 0x000ee8000c1e1900 */
[----:B------:R-:W4:Y:S04]  /*01f0*/  LDG.E R11, desc[UR6][R12.64+-0x8] ;  /* 0xfffff8060c0b7981 */ /* 0x000f28000c1e1900 */
[----:B------:R-:W5:Y:S04]  /*0200*/  LDG.E R15, desc[UR6][R12.64+-0x4] ;  /* 0xfffffc060c0f7981 */ /* 0x000f68000c1e1900 */
[----:B------:R-:W5:Y:S04]  /*0210*/  LDG.E R17, desc[UR6][R12.64] ;  /* 0x000000060c117981 */ /* 0x000f68000c1e1900 */
[----:B------:R-:W5:Y:S04]  /*0220*/  LDG.E R19, desc[UR6][R12.64+0x4] ;  /* 0x000004060c137981 */ /* 0x000f68000c1e1900 */
[----:B------:R-:W5:Y:S04]  /*0230*/  LDG.E R21, desc[UR6][R12.64+0x8] ;  /* 0x000008060c157981 */ /* 0x000f68000c1e1900 */
[----:B------:R-:W5:Y:S01]  /*0240*/  LDG.E R14, desc[UR6][R12.64+0xc] ;  /* 0x00000c060c0e7981 */ /* 0x000f62000c1e1900 */
[----:B--2---:R-:W-:-:S13]  /*0250*/  ISETP.NE.AND P6, PT, R7, R0, PT ;  /* 0x000000000700720c */ /* 0x004fda0003fc5270 */
[----:B------:R-:W1:Y:S02]  /*0260*/  @!P6 LDC.64 R6, c[0x0][0x380] ;  /* 0x0000e000ff06eb82 */ /* 0x000e640000000a00 */
[----:B-1----:R-:W-:-:S05]  /*0270*/  @!P6 IMAD.WIDE.U32 R6, R5, 0x4, R6 ;  /* 0x000000040506e825 */ /* 0x002fca00078e0006 */
[----:B------:R1:W2:Y:S01]  /*0280*/  @!P6 LDG.E R8, desc[UR6][R6.64] ;  /* 0x000000060608e981 */ /* 0x0002a2000c1e1900 */
[-C--:B---3--:R-:W-:Y:S02]  /*0290*/  ISETP.NE.AND P0, PT, R9, R0.reuse, PT ;  /* 0x000000000900720c */ /* 0x088fe40003f05270 */
[-C--:B----4-:R-:W-:Y:S02]  /*02a0*/  ISETP.NE.AND P1, PT, R11, R0.reuse, PT ;  /* 0x000000000b00720c */ /* 0x090fe40003f25270 */
[-C--:B-----5:R-:W-:Y:S02]  /*02b0*/  ISETP.NE.AND P2, PT, R15, R0.reuse, PT ;  /* 0x000000000f00720c */ /* 0x0a0fe40003f45270 */
[-C--:B------:R-:W-:Y:S02]  /*02c0*/  ISETP.NE.AND P3, PT, R17, R0.reuse, PT ;  /* 0x000000001100720c */ /* 0x080fe40003f65270 */
[----:B------:R-:W-:-:S05]  /*02d0*/  ISETP.NE.AND P4, PT, R19, R0, PT ;  /* 0x000000001300720c */ /* 0x000fca0003f85270 */
[----:B------:R-:W3:Y:S01]  /*02e0*/  @!P0 LDC.64 R26, c[0x0][0x380] ;  /* 0x0000e000ff1a8b82 */ /* 0x000ee20000000a00 */
[----:B------:R-:W-:Y:S02]  /*02f0*/  ISETP.NE.AND P5, PT, R21, R0, PT ;  /* 0x000000001500720c */ /* 0x000fe40003fa5270 */
[----:B-1----:R-:W-:-:S05]  /*0300*/  CS2R R6, SRZ ;  /* 0x0000000000067805 */ /* 0x002fca000001ff00 */
[----:B------:R-:W1:Y:S01]  /*0310*/  @!P1 LDC.64 R28, c[0x0][0x380] ;  /* 0x0000e000ff1c9b82 */ /* 0x000e620000000a00 */
[----:B------:R-:W-:-:S07]  /*0320*/  @!P6 MOV R7, 0x1 ;  /* 0x000000010007e802 */ /* 0x000fce0000000f00 */
[----:B------:R-:W4:Y:S08]  /*0330*/  @!P2 LDC.64 R22, c[0x0][0x380] ;  /* 0x0000e000ff16ab82 */ /* 0x000f300000000a00 */
[----:B------:R-:W5:Y:S08]  /*0340*/  @!P3 LDC.64 R24, c[0x0][0x380] ;  /* 0x0000e000ff18bb82 */ /* 0x000f700000000a00 */
[----:B------:R-:W3:Y:S01]  /*0350*/  @!P4 LDC.64 R18, c[0x0][0x380] ;  /* 0x0000e000ff12cb82 */ /* 0x000ee20000000a00 */
[----:B0-----:R-:W-:-:S02]  /*0360*/  IMAD R9, R10, 0x2, R5 ;  /* 0x000000020a097824 */ /* 0x001fc400078e0205 */
[----:B------:R-:W-:-:S05]  /*0370*/  IMAD R11, R10, 0x3, R5 ;  /* 0x000000030a0b7824 */ /* 0x000fca00078e0205 */
[----:B------:R-:W0:Y:S01]  /*0380*/  @!P5 LDC.64 R16, c[0x0][0x380] ;  /* 0x0000e000ff10db82 */ /* 0x000e220000000a00 */
[----:B-1----:R-:W-:-:S04]  /*0390*/  @!P1 IMAD.WIDE.U32 R28, R9, 0x4, R28 ;  /* 0x00000004091c9825 */ /* 0x002fc800078e001c */
[----:B----4-:R-:W-:Y:S02]  /*03a0*/  @!P2 IMAD.WIDE.U32 R22, R11, 0x4, R22 ;  /* 0x000000040b16a825 */ /* 0x010fe400078e0016 */
[----:B------:R-:W4:Y:S02]  /*03b0*/  @!P1 LDG.E R29, desc[UR6][R28.64] ;  /* 0x000000061c1d9981 */ /* 0x000f24000c1e1900 */
[----:B------:R-:W-:Y:S02]  /*03c0*/  IMAD R21, R10, 0x4, R5 ;  /* 0x000000040a157824 */ /* 0x000fe400078e0205 */
[----:B------:R1:W4:Y:S02]  /*03d0*/  @!P2 LDG.E R22, desc[UR6][R22.64] ;  /* 0x000000061616a981 */ /* 0x000324000c1e1900 */
[----:B-----5:R-:W-:-:S05]  /*03e0*/  @!P3 IMAD.WIDE.U32 R24, R21, 0x4, R24 ;  /* 0x000000041518b825 */ /* 0x020fca00078e0018 */
[----:B------:R5:W4:Y:S01]  /*03f0*/  @!P3 LDG.E R20, desc[UR6][R24.64] ;  /* 0x000000061814b981 */ /* 0x000b22000c1e1900 */
[----:B-1----:R-:W-:-:S04]  /*0400*/  IMAD R23, R10, 0x5, R5 ;  /* 0x000000050a177824 */ /* 0x002fc800078e0205 */
[----:B---3--:R-:W-:-:S04]  /*0410*/  @!P4 IMAD.WIDE.U32 R18, R23, 0x4, R18 ;  /* 0x000000041712c825 */ /* 0x008fc800078e0012 */
[----:B-----5:R-:W-:Y:S02]  /*0420*/  IMAD R25, R10, 0x6, R5 ;  /* 0x000000060a197824 */ /* 0x020fe400078e0205 */
[----:B------:R-:W3:Y:S02]  /*0430*/  @!P4 LDG.E R19, desc[UR6][R18.64] ;  /* 0x000000061213c981 */ /* 0x000ee4000c1e1900 */
[----:B0-----:R-:W-:-:S06]  /*0440*/  @!P5 IMAD.WIDE.U32 R16, R25, 0x4, R16 ;  /* 0x000000041910d825 */ /* 0x001fcc00078e0010 */
[----:B------:R-:W5:Y:S01]  /*0450*/  @!P5 LDG.E R17, desc[UR6][R16.64] ;  /* 0x000000061011d981 */ /* 0x000f62000c1e1900 */
[----:B--2---:R-:W-:Y:S01]  /*0460*/  @!P6 FADD R6, RZ, R8 ;  /* 0x00000008ff06e221 */ /* 0x004fe20000000000 */
[----:B------:R-:W-:Y:S01]  /*0470*/  ISETP.NE.AND P6, PT, R14, R0, PT ;  /* 0x000000000e00720c */ /* 0x000fe20003fc5270 */
[----:B------:R-:W-:-:S04]  /*0480*/  IMAD.IADD R8, R5, 0x1, R10 ;  /* 0x0000000105087824 */ /* 0x000fc800078e020a */
[----:B------:R-:W-:-:S06]  /*0490*/  @!P0 IMAD.WIDE.U32 R26, R8, 0x4, R26 ;  /* 0x00000004081a8825 */ /* 0x000fcc00078e001a */
[----:B------:R0:W2:Y:S02]  /*04a0*/  @!P0 LDG.E R27, desc[UR6][R26.64] ;  /* 0x000000061a1b8981 */ /* 0x0000a4000c1e1900 */
[----:B------:R-:W1:Y:S01]  /*04b0*/  @!P6 LDC.64 R14, c[0x0][0x380] ;  /* 0x0000e000ff0eeb82 */ /* 0x000e620000000a00 */
[----:B0-----:R-:W-:-:S04]  /*04c0*/  IMAD R26, R10, 0x7, R5 ;  /* 0x000000070a1a7824 */ /* 0x001fc800078e0205 */
[----:B-1----:R-:W-:-:S06]  /*04d0*/  @!P6 IMAD.WIDE.U32 R14, R26, 0x4, R14 ;  /* 0x000000041a0ee825 */ /* 0x002fcc00078e000e */
[----:B------:R0:W5:Y:S01]  /*04e0*/  @!P6 LDG.E R15, desc[UR6][R14.64] ;  /* 0x000000060e0fe981 */ /* 0x000162000c1e1900 */
[----:B------:R-:W-:Y:S02]  /*04f0*/  @!P0 IADD3 R7, PT, PT, R7, 0x1, RZ ;  /* 0x0000000107078810 */ /* 0x000fe40007ffe0ff */
[----:B------:R-:W-:-:S03]  /*0500*/  IADD3 R16, PT, PT, -R4, 0x8, RZ ;  /* 0x0000000804107810 */ /* 0x000fc60007ffe1ff */
[----:B------:R-:W-:-:S04]  /*0510*/  @!P1 VIADD R7, R7, 0x1 ;  /* 0x0000000107079836 */ /* 0x000fc80000000000 */
[----:B------:R-:W-:-:S04]  /*0520*/  @!P2 VIADD R7, R7, 0x1 ;  /* 0x000000010707a836 */ /* 0x000fc80000000000 */
[----:B------:R-:W-:Y:S01]  /*0530*/  @!P3 VIADD R7, R7, 0x1 ;  /* 0x000000010707b836 */ /* 0x000fe20000000000 */
[----:B------:R-:W-:-:S04]  /*0540*/  UIADD3 UR8, UP0, UPT, UR4, 0x20, URZ ;  /* 0x0000002004087890 */ /* 0x000fc8000ff1e0ff */
[----:B------:R-:W-:Y:S01]  /*0550*/  @!P4 IADD3 R7, PT, PT, R7, 0x1, RZ ;  /* 0x000000010707c810 */ /* 0x000fe20007ffe0ff */
[----:B------:R-:W-:-:S03]  /*0560*/  UIADD3.X UR9, UPT, UPT, URZ, UR5, URZ, UP0, !UPT ;  /* 0x00000005ff097290 */ /* 0x000fc600087fe4ff */
[----:B------:R-:W-:Y:S01]  /*0570*/  @!P5 IADD3 R7, PT, PT, R7, 0x1, RZ ;  /* 0x000000010707d810 */ /* 0x000fe20007ffe0ff */
[----:B------:R-:W-:Y:S01]  /*0580*/  IMAD R23, R10, 0x8, R23 ;  /* 0x000000080a177824 */ /* 0x000fe200078e0217 */
[----:B0-----:R-:W-:Y:S02]  /*0590*/  MOV R14, R4 ;  /* 0x00000004000e7202 */ /* 0x001fe40000000f00 */
[----:B------:R-:W-:Y:S01]  /*05a0*/  @!P6 IADD3 R7, PT, PT, R7, 0x1, RZ ;  /* 0x000000010707e810 */ /* 0x000fe20007ffe0ff */
[----:B--2---:R-:W-:-:S04]  /*05b0*/  @!P0 FADD R6, R6, R27 ;  /* 0x0000001b06068221 */ /* 0x004fc80000000000 */
[----:B----4-:R-:W-:Y:S01]  /*05c0*/  @!P1 FADD R6, R6, R29 ;  /* 0x0000001d06069221 */ /* 0x010fe20000000000 */
[----:B------:R-:W-:-:S03]  /*05d0*/  ISETP.NE.AND P0, PT, R16, RZ, PT ;  /* 0x000000ff1000720c */ /* 0x000fc60003f05270 */
[----:B------:R-:W-:-:S04]  /*05e0*/  @!P2 FADD R6, R6, R22 ;  /* 0x000000160606a221 */ /* 0x000fc80000000000 */
[----:B------:R-:W-:-:S04]  /*05f0*/  @!P3 FADD R6, R6, R20 ;  /* 0x000000140606b221 */ /* 0x000fc80000000000 */
[----:B---3--:R-:W-:-:S04]  /*0600*/  @!P4 FADD R6, R6, R19 ;  /* 0x000000130606c221 */ /* 0x008fc80000000000 */
[----:B-----5:R-:W-:Y:S01]  /*0610*/  @!P5 FADD R6, R6, R17 ;  /* 0x000000110606d221 */ /* 0x020fe20000000000 */
[C---:B------:R-:W-:Y:S01]  /*0620*/  IMAD R27, R10.reuse, 0x8, R11 ;  /* 0x000000080a1b7824 */ /* 0x040fe200078e020b */
[C---:B------:R-:W-:Y:S01]  /*0630*/  LEA R17, R10.reuse, R21, 0x3 ;  /* 0x000000150a117211 */ /* 0x040fe200078e18ff */
[C---:B------:R-:W-:Y:S01]  /*0640*/  IMAD R29, R10.reuse, 0x8, R9 ;  /* 0x000000080a1d7824 */ /* 0x040fe200078e0209 */
[C---:B------:R-:W-:Y:S01]  /*0650*/  LEA R11, R10.reuse, R26, 0x3 ;  /* 0x0000001a0a0b7211 */ /* 0x040fe200078e18ff */
[C---:B------:R-:W-:Y:S02]  /*0660*/  IMAD R21, R10.reuse, 0x8, R25 ;  /* 0x000000080a157824 */ /* 0x040fe400078e0219 */
[----:B------:R-:W-:Y:S02]  /*0670*/  IMAD R20, R10, 0x8, R5 ;  /* 0x000000080a147824 */ /* 0x000fe400078e0205 */
[----:B------:R-:W-:Y:S01]  /*0680*/  @!P6 FADD R6, R6, R15 ;  /* 0x0000000f0606e221 */ /* 0x000fe20000000000 */
[----:B------:R-:W-:Y:S01]  /*0690*/  LEA R15, R10, R8, 0x3 ;  /* 0x000000080a0f7211 */ /* 0x000fe200078e18ff */
[----:B------:R-:W-:Y:S06]  /*06a0*/  @!P0 BRA `(.L_x_6) ;  /* 0x0000000400308947 */ /* 0x000fec0003800000 */
[----:B------:R-:W0:Y:S01]  /*06b0*/  LDC R8, c[0x0][0x3a8] ;  /* 0x0000ea00ff087b82 */ /* 0x000e220000000800 */
[----:B------:R-:W-:Y:S01]  /*06c0*/  IMAD.MOV.U32 R10, RZ, RZ, R15 ;  /* 0x000000ffff0a7224 */ /* 0x000fe200078e000f */
[----:B------:R-:W-:Y:S01]  /*06d0*/  MOV R25, R17 ;  /* 0x0000001100197202 */ /* 0x000fe20000000f00 */
[----:B------:R-:W-:Y:S01]  /*06e0*/  IMAD.MOV.U32 R9, RZ, RZ, R16 ;  /* 0x000000ffff097224 */ /* 0x000fe200078e0010 */
[----:B------:R-:W-:Y:S01]  /*06f0*/  MOV R14, UR8 ;  /* 0x00000008000e7c02 */ /* 0x000fe20008000f00 */
[----:B------:R-:W-:-:S07]  /*0700*/  IMAD.U32 R15, RZ, RZ, UR9 ;  /* 0x00000009ff0f7e24 */ /* 0x000fce000f8e00ff */
.L_x_7:
[----:B------:R-:W2:Y:S04]  /*0710*/  LDG.E R17, desc[UR6][R14.64+-0x10] ;  /* 0xfffff0060e117981 */ /* 0x000ea8000c1e1900 */
[----:B------:R-:W3:Y:S04]  /*0720*/  LDG.E R22, desc[UR6][R14.64+-0x4] ;  /* 0xfffffc060e167981 */ /* 0x000ee8000c1e1900 */
[----:B------:R-:W4:Y:S04]  /*0730*/  LDG.E R19, desc[UR6][R14.64+-0x8] ;  /* 0xfffff8060e137981 */ /* 0x000f28000c1e1900 */
[----:B------:R-:W5:Y:S04]  /*0740*/  LDG.E R18, desc[UR6][R14.64+-0xc] ;  /* 0xfffff4060e127981 */ /* 0x000f68000c1e1900 */
[----:B------:R-:W5:Y:S04]  /*0750*/  LDG.E R28, desc[UR6][R14.64+0x4] ;  /* 0x000004060e1c7981 */ /* 0x000f68000c1e1900 */
[----:B------:R-:W5:Y:S01]  /*0760*/  LDG.E R26, desc[UR6][R14.64+0x8] ;  /* 0x000008060e1a7981 */ /* 0x000f62000c1e1900 */
[----:B--2---:R-:W-:-:S13]  /*0770*/  ISETP.NE.AND P6, PT, R17, R0, PT ;  /* 0x000000001100720c */ /* 0x004fda0003fc5270 */
[----:B------:R-:W1:Y:S02]  /*0780*/  @!P6 LDC.64 R16, c[0x0][0x380] ;  /* 0x0000e000ff10eb82 */ /* 0x000e640000000a00 */
[----:B-1----:R-:W-:-:S06]  /*0790*/  @!P6 IMAD.WIDE.U32 R16, R20, 0x4, R16 ;  /* 0x000000041410e825 */ /* 0x002fcc00078e0010 */
[----:B------:R-:W2:Y:S01]  /*07a0*/  @!P6 LDG.E R17, desc[UR6][R16.64] ;  /* 0x000000061011e981 */ /* 0x000ea2000c1e1900 */
[----:B---3--:R-:W-:-:S03]  /*07b0*/  ISETP.NE.AND P2, PT, R22, R0, PT ;  /* 0x000000001600720c */ /* 0x008fc60003f45270 */
[----:B------:R-:W3:Y:S01]  /*07c0*/  LDG.E R22, desc[UR6][R14.64] ;  /* 0x000000060e167981 */ /* 0x000ee2000c1e1900 */
[-C--:B----4-:R-:W-:Y:S02]  /*07d0*/  ISETP.NE.AND P1, PT, R19, R0.reuse, PT ;  /* 0x000000001300720c */ /* 0x090fe40003f25270 */
[----:B-----5:R-:W-:-:S13]  /*07e0*/  ISETP.NE.AND P0, PT, R18, R0, PT ;  /* 0x000000001200720c */ /* 0x020fda0003f05270 */
[----:B------:R-:W1:Y:S02]  /*07f0*/  @!P0 LDC.64 R18, c[0x0][0x380] ;  /* 0x0000e000ff128b82 */ /* 0x000e640000000a00 */
[----:B-1----:R-:W-:-:S06]  /*0800*/  @!P0 IMAD.WIDE.U32 R18, R10, 0x4, R18 ;  /* 0x000000040a128825 */ /* 0x002fcc00078e0012 */
[----:B------:R-:W4:Y:S01]  /*0810*/  @!P0 LDG.E R19, desc[UR6][R18.64] ;  /* 0x0000000612138981 */ /* 0x000f22000c1e1900 */
[----:B--2---:R-:W-:Y:S02]  /*0820*/  @!P6 FADD R6, R6, R17 ;  /* 0x000000110606e221 */ /* 0x004fe40000000000 */
[----:B------:R-:W1:Y:S02]  /*0830*/  @!P1 LDC.64 R16, c[0x0][0x380] ;  /* 0x0000e000ff109b82 */ /* 0x000e640000000a00 */
[----:B-1----:R-:W-:-:S05]  /*0840*/  @!P1 IMAD.WIDE.U32 R16, R29, 0x4, R16 ;  /* 0x000000041d109825 */ /* 0x002fca00078e0010 */
[----:B------:R1:W2:Y:S02]  /*0850*/  @!P1 LDG.E R24, desc[UR6][R16.64] ;  /* 0x0000000610189981 */ /* 0x0002a4000c1e1900 */
[----:B-1----:R-:W1:Y:S02]  /*0860*/  @!P2 LDC.64 R16, c[0x0][0x380] ;  /* 0x0000e000ff10ab82 */ /* 0x002e640000000a00 */
[----:B-1----:R-:W-:-:S06]  /*0870*/  @!P2 IMAD.WIDE.U32 R16, R27, 0x4, R16 ;  /* 0x000000041b10a825 */ /* 0x002fcc00078e0010 */
[----:B------:R-:W5:Y:S01]  /*0880*/  @!P2 LDG.E R17, desc[UR6][R16.64] ;  /* 0x000000061011a981 */ /* 0x000f62000c1e1900 */
[----:B---3--:R-:W-:-:S03]  /*0890*/  ISETP.NE.AND P3, PT, R22, R0, PT ;  /* 0x000000001600720c */ /* 0x008fc60003f65270 */
[----:B------:R-:W3:Y:S01]  /*08a0*/  LDG.E R22, desc[UR6][R14.64+0xc] ;  /* 0x00000c060e167981 */ /* 0x000ee2000c1e1900 */
[-C--:B------:R-:W-:Y:S01]  /*08b0*/  ISETP.NE.AND P4, PT, R28, R0.reuse, PT ;  /* 0x000000001c00720c */ /* 0x080fe20003f85270 */
[----:B----4-:R-:W-:Y:S01]  /*08c0*/  @!P0 FADD R6, R6, R19 ;  /* 0x0000001306068221 */ /* 0x010fe20000000000 */
[----:B------:R-:W-:Y:S02]  /*08d0*/  ISETP.NE.AND P5, PT, R26, R0, PT ;  /* 0x000000001a00720c */ /* 0x000fe40003fa5270 */
[----:B------:R-:W-:-:S05]  /*08e0*/  @!P6 IADD3 R7, PT, PT, R7, 0x1, RZ ;  /* 0x000000010707e810 */ /* 0x000fca0007ffe0ff */
[----:B------:R-:W1:Y:S02]  /*08f0*/  @!P3 LDC.64 R18, c[0x0][0x380] ;  /* 0x0000e000ff12bb82 */ /* 0x000e640000000a00 */
[----:B-1----:R-:W-:-:S06]  /*0900*/  @!P3 IMAD.WIDE.U32 R18, R25, 0x4, R18 ;  /* 0x000000041912b825 */ /* 0x002fcc00078e0012 */
[----:B------:R-:W4:Y:S01]  /*0910*/  @!P3 LDG.E R19, desc[UR6][R18.64] ;  /* 0x000000061213b981 */ /* 0x000f22000c1e1900 */
[----:B--2---:R-:W-:-:S04]  /*0920*/  @!P1 FADD R6, R6, R24 ;  /* 0x0000001806069221 */ /* 0x004fc80000000000 */
[----:B-----5:R-:W-:Y:S02]  /*0930*/  @!P2 FADD R6, R6, R17 ;  /* 0x000000110606a221 */ /* 0x020fe40000000000 */
[----:B------:R-:W1:Y:S02]  /*0940*/  @!P4 LDC.64 R16, c[0x0][0x380] ;  /* 0x0000e000ff10cb82 */ /* 0x000e640000000a00 */
[----:B-1----:R-:W-:-:S05]  /*0950*/  @!P4 IMAD.WIDE.U32 R16, R23, 0x4, R16 ;  /* 0x000000041710c825 */ /* 0x002fca00078e0010 */
[----:B------:R1:W2:Y:S02]  /*0960*/  @!P4 LDG.E R24, desc[UR6][R16.64] ;  /* 0x000000061018c981 */ /* 0x0002a4000c1e1900 */
[----:B-1----:R-:W1:Y:S01]  /*0970*/  @!P5 LDC.64 R16, c[0x0][0x380] ;  /* 0x0000e000ff10db82 */ /* 0x002e620000000a00 */
[----:B---3--:R-:W-:Y:S01]  /*0980*/  ISETP.NE.AND P6, PT, R22, R0, PT ;  /* 0x000000001600720c */ /* 0x008fe20003fc5270 */
[----:B-1----:R-:W-:-:S05]  /*0990*/  @!P5 IMAD.WIDE.U32 R16, R21, 0x4, R16 ;  /* 0x000000041510d825 */ /* 0x002fca00078e0010 */
[----:B------:R1:W3:Y:S07]  /*09a0*/  @!P5 LDG.E R22, desc[UR6][R16.64] ;  /* 0x000000061016d981 */ /* 0x0002ee000c1e1900 */
[----:B-1----:R-:W1:Y:S02]  /*09b0*/  @!P6 LDC.64 R16, c[0x0][0x380] ;  /* 0x0000e000ff10eb82 */ /* 0x002e640000000a00 */
[----:B-1----:R-:W-:-:S05]  /*09c0*/  @!P6 IMAD.WIDE.U32 R16, R11, 0x4, R16 ;  /* 0x000000040b10e825 */ /* 0x002fca00078e0010 */
[----:B------:R-:W5:Y:S01]  /*09d0*/  @!P6 LDG.E R26, desc[UR6][R16.64] ;  /* 0x00000006101ae981 */ /* 0x000f62000c1e1900 */
[----:B------:R-:W-:Y:S01]  /*09e0*/  @!P0 VIADD R7, R7, 0x1 ;  /* 0x0000000107078836 */ /* 0x000fe20000000000 */
[----:B------:R-:W-:-:S04]  /*09f0*/  IADD3 R14, P0, PT, R14, 0x20, RZ ;  /* 0x000000200e0e7810 */ /* 0x000fc80007f1e0ff */
[----:B------:R-:W-:Y:S02]  /*0a00*/  @!P1 IADD3 R7, PT, PT, R7, 0x1, RZ ;  /* 0x0000000107079810 */ /* 0x000fe40007ffe0ff */
[----:B------:R-:W-:Y:S01]  /*0a10*/  IADD3 R9, PT, PT, R9, 0x8, RZ ;  /* 0x0000000809097810 */ /* 0x000fe20007ffe0ff */
[----:B------:R-:W-:Y:S02]  /*0a20*/  IMAD.X R15, RZ, RZ, R15, P0 ;  /* 0x000000ffff0f7224 */ /* 0x000fe400000e060f */
[----:B------:R-:W-:Y:S01]  /*0a30*/  @!P2 VIADD R7, R7, 0x1 ;  /* 0x000000010707a836 */ /* 0x000fe20000000000 */
[----:B------:R-:W-:Y:S01]  /*0a40*/  ISETP.NE.AND P0, PT, R9, RZ, PT ;  /* 0x000000ff0900720c */ /* 0x000fe20003f05270 */
[----:B----4-:R-:W-:-:S03]  /*0a50*/  @!P3 FADD R6, R6, R19 ;  /* 0x000000130606b221 */ /* 0x010fc60000000000 */
[----:B------:R-:W-:-:S05]  /*0a60*/  @!P3 IADD3 R7, PT, PT, R7, 0x1, RZ ;  /* 0x000000010707b810 */ /* 0x000fca0007ffe0ff */
[----:B------:R-:W-:-:S04]  /*0a70*/  @!P4 VIADD R7, R7, 0x1 ;  /* 0x000000010707c836 */ /* 0x000fc80000000000 */
[----:B------:R-:W-:Y:S01]  /*0a80*/  @!P5 VIADD R7, R7, 0x1 ;  /* 0x000000010707d836 */ /* 0x000fe20000000000 */
[C---:B0-----:R-:W-:Y:S01]  /*0a90*/  LEA R10, R8.reuse, R10, 0x3 ;  /* 0x0000000a080a7211 */ /* 0x041fe200078e18ff */
[C---:B------:R-:W-:Y:S01]  /*0aa0*/  IMAD R20, R8.reuse, 0x8, R20 ;  /* 0x0000000808147824 */ /* 0x040fe200078e0214 */
[C---:B------:R-:W-:Y:S01]  /*0ab0*/  LEA R29, R8.reuse, R29, 0x3 ;  /* 0x0000001d081d7211 */ /* 0x040fe200078e18ff */
[C---:B------:R-:W-:Y:S01]  /*0ac0*/  IMAD R27, R8.reuse, 0x8, R27 ;  /* 0x00000008081b7824 */ /* 0x040fe200078e021b */
[C---:B------:R-:W-:Y:S01]  /*0ad0*/  LEA R25, R8.reuse, R25, 0x3 ;  /* 0x0000001908197211 */ /* 0x040fe200078e18ff */
[C---:B------:R-:W-:Y:S01]  /*0ae0*/  IMAD R21, R8.reuse, 0x8, R21 ;  /* 0x0000000808157824 */ /* 0x040fe200078e0215 */
[C---:B------:R-:W-:Y:S01]  /*0af0*/  LEA R23, R8.reuse, R23, 0x3 ;  /* 0x0000001708177211 */ /* 0x040fe200078e18ff */
[----:B------:R-:W-:Y:S01]  /*0b00*/  @!P6 VIADD R7, R7, 0x1 ;  /* 0x000000010707e836 */ /* 0x000fe20000000000 */
[----:B------:R-:W-:Y:S01]  /*0b10*/  LEA R11, R8, R11, 0x3 ;  /* 0x0000000b080b7211 */ /* 0x000fe200078e18ff */
[----:B--2---:R-:W-:-:S04]  /*0b20*/  @!P4 FADD R6, R6, R24 ;  /* 0x000000180606c221 */ /* 0x004fc80000000000 */
[----:B---3--:R-:W-:-:S04]  /*0b30*/  @!P5 FADD R6, R6, R22 ;  /* 0x000000160606d221 */ /* 0x008fc80000000000 */
[----:B-----5:R-:W-:Y:S01]  /*0b40*/  @!P6 FADD R6, R6, R26 ;  /* 0x0000001a0606e221 */ /* 0x020fe20000000000 */
[----:B------:R-:W-:Y:S06]  /*0b50*/  @P0 BRA `(.L_x_7) ;  /* 0xfffffff800ec0947 */ /* 0x000fec000383ffff */
[----:B------:R-:W-:-:S07]  /*0b60*/  MOV R14, R4 ;  /* 0x00000004000e7202 */ /* 0x000fce0000000f00 */
.L_x_6:
[----:B------:R-:W-:-:S13]  /*0b70*/  ISETP.NE.AND P0, PT, R2, RZ, PT ;  /* 0x000000ff0200720c */ /* 0x000fda0003f05270 */
[----:B------:R-:W-:Y:S05]  /*0b80*/  @!P0 BRA `(.L_x_8) ;  /* 0x0000000400608947 */ /* 0x000fea0003800000 */
[----:B------:R-:W-:Y:S01]  /*0b90*/  VIADD R8, R2, 0xffffffff ;  /* 0xffffffff02087836 */ /* 0x000fe20000000000 */
[----:B------:R-:W-:-:S04]  /*0ba0*/  ISETP.NE.AND P4, PT, R3, RZ, PT ;  /* 0x000000ff0300720c */ /* 0x000fc80003f85270 */
[----:B------:R-:W-:-:S13]  /*0bb0*/  ISETP.GE.U32.AND P0, PT, R8, 0x3, PT ;  /* 0x000000030800780c */ /* 0x000fda0003f06070 */
[----:B------:R-:W-:Y:S05]  /*0bc0*/  @!P0 BRA `(.L_x_9) ;  /* 0x0000000000a88947 */ /* 0x000fea0003800000 */
[----:B------:R-:W0:Y:S02]  /*0bd0*/  LDC.64 R8, c[0x0][0x388] ;  /* 0x0000e200ff087b82 */ /* 0x000e240000000a00 */
[----:B0-----:R-:W-:-:S05]  /*0be0*/  IMAD.WIDE.U32 R10, R14, 0x4, R8 ;  /* 0x000000040e0a7825 */ /* 0x001fca00078e0008 */
[----:B------:R-:W2:Y:S04]  /*0bf0*/  LDG.E R15, desc[UR6][R10.64+0x4] ;  /* 0x000004060a0f7981 */ /* 0x000ea8000c1e1900 */
[----:B------:R-:W3:Y:S04]  /*0c00*/  LDG.E R9, desc[UR6][R10.64] ;  /* 0x000000060a097981 */ /* 0x000ee8000c1e1900 */
[----:B------:R-:W4:Y:S04]  /*0c10*/  LDG.E R17, desc[UR6][R10.64+0x8] ;  /* 0x000008060a117981 */ /* 0x000f28000c1e1900 */
[----:B------:R-:W5:Y:S01]  /*0c20*/  LDG.E R19, desc[UR6][R10.64+0xc] ;  /* 0x00000c060a137981 */ /* 0x000f62000c1e1900 */
[----:B--2---:R-:W-:-:S02]  /*0c30*/  ISETP.NE.AND P1, PT, R15, R0, PT ;  /* 0x000000000f00720c */ /* 0x004fc40003f25270 */
[-C--:B---3--:R-:W-:Y:S02]  /*0c40*/  ISETP.NE.AND P0, PT, R9, R0.reuse, PT ;  /* 0x000000000900720c */ /* 0x088fe40003f05270 */
[-C--:B----4-:R-:W-:Y:S02]  /*0c50*/  ISETP.NE.AND P2, PT, R17, R0.reuse, PT ;  /* 0x000000001100720c */ /* 0x090fe40003f45270 */
[----:B-----5:R-:W-:-:S07]  /*0c60*/  ISETP.NE.AND P3, PT, R19, R0, PT ;  /* 0x000000001300720c */ /* 0x020fce0003f65270 */
[----:B------:R-:W0:Y:S08]  /*0c70*/  @!P1 LDC R21, c[0x0][0x3a8] ;  /* 0x0000ea00ff159b82 */ /* 0x000e300000000800 */
[----:B------:R-:W1:Y:S01]  /*0c80*/  @!P0 LDC R15, c[0x0][0x3a8] ;  /* 0x0000ea00ff0f8b82 */ /* 0x000e620000000800 */
[----:B------:R-:W-:-:S07]  /*0c90*/  @!P2 IADD3 R24, PT, PT, R14, 0x2, RZ ;  /* 0x000000020e18a810 */ /* 0x000fce0007ffe0ff */
[----:B------:R-:W2:Y:S08]  /*0ca0*/  @!P0 LDC.64 R18, c[0x0][0x380] ;  /* 0x0000e000ff128b82 */ /* 0x000eb00000000a00 */
[----:B------:R-:W3:Y:S01]  /*0cb0*/  @!P2 LDC R23, c[0x0][0x3a8] ;  /* 0x0000ea00ff17ab82 */ /* 0x000ee20000000800 */
[----:B0-----:R-:W-:-:S04]  /*0cc0*/  @!P1 IMAD R22, R14, R21, R21 ;  /* 0x000000150e169224 */ /* 0x001fc800078e0215 */
[--C-:B------:R-:W-:Y:S01]  /*0cd0*/  @!P1 IMAD.IADD R21, R22, 0x1, R5.reuse ;  /* 0x0000000116159824 */ /* 0x100fe200078e0205 */
[C---:B------:R-:W-:Y:S02]  /*0ce0*/  @!P3 IADD3 R22, PT, PT, R14.reuse, 0x3, RZ ;  /* 0x000000030e16b810 */ /* 0x040fe40007ffe0ff */
[----:B------:R-:W0:Y:S01]  /*0cf0*/  @!P1 LDC.64 R16, c[0x0][0x380] ;  /* 0x0000e000ff109b82 */ /* 0x000e220000000a00 */
[----:B-1----:R-:W-:-:S07]  /*0d00*/  @!P0 IMAD R15, R14, R15, R5 ;  /* 0x0000000f0e0f8224 */ /* 0x002fce00078e0205 */
[----:B------:R-:W1:Y:S01]  /*0d10*/  @!P2 LDC.64 R8, c[0x0][0x380] ;  /* 0x0000e000ff08ab82 */ /* 0x000e620000000a00 */
[----:B--2---:R-:W-:-:S06]  /*0d20*/  @!P0 IMAD.WIDE.U32 R18, R15, 0x4, R18 ;  /* 0x000000040f128825 */ /* 0x004fcc00078e0012 */
[----:B------:R-:W2:Y:S01]  /*0d30*/  @!P0 LDG.E R19, desc[UR6][R18.64] ;  /* 0x0000000612138981 */ /* 0x000ea2000c1e1900 */
[----:B------:R-:W4:Y:S01]  /*0d40*/  @!P3 LDC R20, c[0x0][0x3a8] ;  /* 0x0000ea00ff14bb82 */ /* 0x000f220000000800 */
[----:B---3--:R-:W-:-:S07]  /*0d50*/  @!P2 IMAD R15, R24, R23, R5 ;  /* 0x00000017180fa224 */ /* 0x008fce00078e0205 */
[----:B------:R-:W3:Y:S01]  /*0d60*/  @!P3 LDC.64 R10, c[0x0][0x380] ;  /* 0x0000e000ff0abb82 */ /* 0x000ee20000000a00 */
[----:B0-----:R-:W-:-:S06]  /*0d70*/  @!P1 IMAD.WIDE.U32 R16, R21, 0x4, R16 ;  /* 0x0000000415109825 */ /* 0x001fcc00078e0010 */
[----:B------:R-:W5:Y:S01]  /*0d80*/  @!P1 LDG.E R17, desc[UR6][R16.64] ;  /* 0x0000000610119981 */ /* 0x000f62000c1e1900 */
[----:B-1----:R-:W-:-:S06]  /*0d90*/  @!P2 IMAD.WIDE.U32 R8, R15, 0x4, R8 ;  /* 0x000000040f08a825 */ /* 0x002fcc00078e0008 */
[----:B------:R-:W5:Y:S01]  /*0da0*/  @!P2 LDG.E R9, desc[UR6][R8.64] ;  /* 0x000000060809a981 */ /* 0x000f62000c1e1900 */
[----:B----4-:R-:W-:-:S04]  /*0db0*/  @!P3 IMAD R15, R22, R20, R5 ;  /* 0x00000014160fb224 */ /* 0x010fc800078e0205 */
[----:B---3--:R-:W-:-:S06]  /*0dc0*/  @!P3 IMAD.WIDE.U32 R10, R15, 0x4, R10 ;  /* 0x000000040f0ab825 */ /* 0x008fcc00078e000a */
[----:B------:R-:W3:Y:S01]  /*0dd0*/  @!P3 LDG.E R11, desc[UR6][R10.64] ;  /* 0x000000060a0bb981 */ /* 0x000ee2000c1e1900 */
[----:B------:R-:W-:-:S05]  /*0de0*/  @!P0 VIADD R7, R7, 0x1 ;  /* 0x0000000107078836 */ /* 0x000fca0000000000 */
[----:B------:R-:W-:-:S05]  /*0df0*/  @!P1 IADD3 R7, PT, PT, R7, 0x1, RZ ;  /* 0x0000000107079810 */ /* 0x000fca0007ffe0ff */
[----:B------:R-:W-:Y:S01]  /*0e00*/  @!P2 VIADD R7, R7, 0x1 ;  /* 0x000000010707a836 */ /* 0x000fe20000000000 */
[----:B------:R-:W-:-:S03]  /*0e10*/  IADD3 R14, PT, PT, R14, 0x4, RZ ;  /* 0x000000040e0e7810 */ /* 0x000fc60007ffe0ff */
[----:B------:R-:W-:Y:S02]  /*0e20*/  @!P3 VIADD R7, R7, 0x1 ;  /* 0x000000010707b836 */ /* 0x000fe40000000000 */
[----:B--2---:R-:W-:-:S04]  /*0e30*/  @!P0 FADD R6, R6, R19 ;  /* 0x0000001306068221 */ /* 0x004fc80000000000 */
[----:B-----5:R-:W-:-:S04]  /*0e40*/  @!P1 FADD R6, R6, R17 ;  /* 0x0000001106069221 */ /* 0x020fc80000000000 */
[----:B------:R-:W-:-:S04]  /*0e50*/  @!P2 FADD R6, R6, R9 ;  /* 0x000000090606a221 */ /* 0x000fc80000000000 */
[----:B---3--:R-:W-:-:S07]  /*0e60*/  @!P3 FADD R6, R6, R11 ;  /* 0x0000000b0606b221 */ /* 0x008fce0000000000 */
.L_x_9:
[----:B------:R-:W-:Y:S05]  /*0e70*/  @!P4 BRA `(.L_x_8) ;  /* 0x0000000000a4c947 */ /* 0x000fea0003800000 */
[----:B------:R-:W0:Y:S01]  /*0e80*/  LDCU UR8, c[0x0][0x3a0] ;  /* 0x00007400ff0877ac */ /* 0x000e220008000800 */
[----:B------:R-:W-:Y:S01]  /*0e90*/  ISETP.NE.AND P0, PT, R3, 0x1, PT ;  /* 0x000000010300780c */ /* 0x000fe20003f05270 */
[----:B0-----:R-:W-:-:S12]  /*0ea0*/  ULOP3.LUT UP0, URZ, UR8, 0x1, URZ, 0xc0, !UPT ;  /* 0x0000000108ff7892 */ /* 0x001fd8000f80c0ff */
[----:B------:R-:W-:Y:S05]  /*0eb0*/  @!P0 BRA `(.L_x_10) ;  /* 0x0000000000588947 */ /* 0x000fea0003800000 */
[----:B------:R-:W0:Y:S02]  /*0ec0*/  LDC.64 R8, c[0x0][0x388] ;  /* 0x0000e200ff087b82 */ /* 0x000e240000000a00 */
[----:B0-----:R-:W-:-:S05]  /*0ed0*/  IMAD.WIDE.U32 R16, R14, 0x4, R8 ;  /* 0x000000040e107825 */ /* 0x001fca00078e0008 */
[----:B------:R-:W2:Y:S04]  /*0ee0*/  LDG.E R11, desc[UR6][R16.64+0x4] ;  /* 0x00000406100b7981 */ /* 0x000ea8000c1e1900 */
[----:B------:R-:W3:Y:S01]  /*0ef0*/  LDG.E R9, desc[UR6][R16.64] ;  /* 0x0000000610097981 */ /* 0x000ee2000c1e1900 */
[-C--:B--2---:R-:W-:Y:S02]  /*0f00*/  ISETP.NE.AND P1, PT, R11, R0.reuse, PT ;  /* 0x000000000b00720c */ /* 0x084fe40003f25270 */
[----:B---3--:R-:W-:-:S11]  /*0f10*/  ISETP.NE.AND P0, PT, R9, R0, PT ;  /* 0x000000000900720c */ /* 0x008fd60003f05270 */
[----:B------:R-:W0:Y:S08]  /*0f20*/  @!P1 LDC R19, c[0x0][0x3a8] ;  /* 0x0000ea00ff139b82 */ /* 0x000e300000000800 */
[----:B------:R-:W1:Y:S08]  /*0f30*/  @!P0 LDC R15, c[0x0][0x3a8] ;  /* 0x0000ea00ff0f8b82 */ /* 0x000e700000000800 */
[----:B------:R-:W2:Y:S08]  /*0f40*/  @!P0 LDC.64 R10, c[0x0][0x380] ;  /* 0x0000e000ff0a8b82 */ /* 0x000eb00000000a00 */
[----:B------:R-:W3:Y:S01]  /*0f50*/  @!P1 LDC.64 R8, c[0x0][0x380] ;  /* 0x0000e000ff089b82 */ /* 0x000ee20000000a00 */
[----:B0-----:R-:W-:-:S05]  /*0f60*/  @!P1 IMAD R18, R14, R19, R19 ;  /* 0x000000130e129224 */ /* 0x001fca00078e0213 */
[----:B------:R-:W-:Y:S01]  /*0f70*/  @!P1 IADD3 R19, PT, PT, R18, R5, RZ ;  /* 0x0000000512139210 */ /* 0x000fe20007ffe0ff */
[----:B-1----:R-:W-:-:S04]  /*0f80*/  @!P0 IMAD R15, R14, R15, R5 ;  /* 0x0000000f0e0f8224 */ /* 0x002fc800078e0205 */
[----:B--2---:R-:W-:-:S06]  /*0f90*/  @!P0 IMAD.WIDE.U32 R10, R15, 0x4, R10 ;  /* 0x000000040f0a8825 */ /* 0x004fcc00078e000a */
[----:B------:R-:W2:Y:S01]  /*0fa0*/  @!P0 LDG.E R11, desc[UR6][R10.64] ;  /* 0x000000060a0b8981 */ /* 0x000ea2000c1e1900 */
[----:B---3--:R-:W-:-:S06]  /*0fb0*/  @!P1 IMAD.WIDE.U32 R8, R19, 0x4, R8 ;  /* 0x0000000413089825 */ /* 0x008fcc00078e0008 */
[----:B------:R-:W3:Y:S01]  /*0fc0*/  @!P1 LDG.E R9, desc[UR6][R8.64] ;  /* 0x0000000608099981 */ /* 0x000ee2000c1e1900 */
[----:B------:R-:W-:Y:S02]  /*0fd0*/  @!P0 VIADD R7, R7, 0x1 ;  /* 0x0000000107078836 */ /* 0x000fe40000000000 */
[----:B------:R-:W-:-:S03]  /*0fe0*/  VIADD R14, R14, 0x2 ;  /* 0x000000020e0e7836 */ /* 0x000fc60000000000 */
[----:B------:R-:W-:Y:S01]  /*0ff0*/  @!P1 IADD3 R7, PT, PT, R7, 0x1, RZ ;  /* 0x0000000107079810 */ /* 0x000fe20007ffe0ff */
[----:B--2---:R-:W-:-:S04]  /*1000*/  @!P0 FADD R6, R6, R11 ;  /* 0x0000000b06068221 */ /* 0x004fc80000000000 */
[----:B---3--:R-:W-:-:S07]  /*1010*/  @!P1 FADD R6, R6, R9 ;  /* 0x0000000906069221 */ /* 0x008fce0000000000 */
.L_x_10:
[----:B------:R-:W-:Y:S05]  /*1020*/  BRA.U !UP0, `(.L_x_8) ;  /* 0x0000000108387547 */ /* 0x000fea000b800000 */
[----:B------:R-:W0:Y:S02]  /*1030*/  LDC.64 R8, c[0x0][0x388] ;  /* 0x0000e200ff087b82 */ /* 0x000e240000000a00 */
[----:B0-----:R-:W-:-:S06]  /*1040*/  IMAD.WIDE.U32 R8, R14, 0x4, R8 ;  /* 0x000000040e087825 */ /* 0x001fcc00078e0008 */
[----:B------:R-:W2:Y:S01]  /*1050*/  LDG.E R9, desc[UR6][R8.64] ;  /* 0x0000000608097981 */ /* 0x000ea2000c1e1900 */
[----:B------:R-:W-:Y:S01]  /*1060*/  BSSY.RECONVERGENT B0, `(.L_x_8) ;  /* 0x000000a000007945 */ /* 0x000fe20003800200 */
[----:B--2---:R-:W-:-:S13]  /*1070*/  ISETP.NE.AND P0, PT, R9, R0, PT ;  /* 0x000000000900720c */ /* 0x004fda0003f05270 */
[----:B------:R-:W-:Y:S05]  /*1080*/  @P0 BRA `(.L_x_11) ;  /* 0x00000000001c0947 */ /* 0x000fea0003800000 */
[----:B------:R-:W0:Y:S01]  /*1090*/  LDC.64 R8, c[0x0][0x380] ;  /* 0x0000e000ff087b82 */ /* 0x000e220000000a00 */
[----:B------:R-:W1:Y:S02]  /*10a0*/  LDCU UR8, c[0x0][0x3a8] ;  /* 0x00007500ff0877ac */ /* 0x000e640008000800 */
[----:B-1----:R-:W-:-:S04]  /*10b0*/  IMAD R11, R14, UR8, R5 ;  /* 0x000000080e0b7c24 */ /* 0x002fc8000f8e0205 */
[----:B0-----:R-:W-:-:S06]  /*10c0*/  IMAD.WIDE.U32 R8, R11, 0x4, R8 ;  /* 0x000000040b087825 */ /* 0x001fcc00078e0008 */
[----:B------:R-:W2:Y:S01]  /*10d0*/  LDG.E R9, desc[UR6][R8.64] ;  /* 0x0000000608097981 */ /* 0x000ea2000c1e1900 */
[----:B------:R-:W-:Y:S01]  /*10e0*/  IADD3 R7, PT, PT, R7, 0x1, RZ ;  /* 0x0000000107077810 */ /* 0x000fe20007ffe0ff */
[----:B--2---:R-:W-:-:S07]  /*10f0*/  FADD R6, R6, R9 ;  /* 0x0000000906067221 */ /* 0x004fce0000000000 */
.L_x_11:
[----:B------:R-:W-:Y:S05]  /*1100*/  BSYNC.RECONVERGENT B0 ;  /* 0x0000000000007941 */ /* 0x000fea0003800200 */
.L_x_8:
[----:B------:R-:W-:Y:S01]  /*1110*/  ISETP.GT.AND P0, PT, R7, RZ, PT ;  /* 0x000000ff0700720c */ /* 0x000fe20003f04270 */
[----:B------:R-:W-:-:S12]  /*1120*/  BSSY.RECONVERGENT B0, `(.L_x_12) ;  /* 0x000001a000007945 */ /* 0x000fd80003800200 */
[----:B------:R-:W-:Y:S05]  /*1130*/  @!P0 BRA `(.L_x_13) ;  /* 0x0000000000608947 */ /* 0x000fea0003800000 */
[----:B------:R-:W0:Y:S01]  /*1140*/  LDC.64 R8, c[0x0][0x390] ;  /* 0x0000e400ff087b82 */ /* 0x000e220000000a00 */
[----:B------:R-:W1:Y:S07]  /*1150*/  LDCU UR8, c[0x0][0x3a8] ;  /* 0x00007500ff0877ac */ /* 0x000e6e0008000800 */
[----:B------:R-:W2:Y:S01]  /*1160*/  LDC.64 R14, c[0x0][0x398] ;  /* 0x0000e600ff0e7b82 */ /* 0x000ea20000000a00 */
[----:B-1----:R-:W-:-:S04]  /*1170*/  IMAD R17, R0, UR8, R5 ;  /* 0x0000000800117c24 */ /* 0x002fc8000f8e0205 */
[----:B0-----:R-:W-:-:S05]  /*1180*/  IMAD.WIDE R8, R17, 0x4, R8 ;  /* 0x0000000411087825 */ /* 0x001fca00078e0208 */
[----:B------:R-:W3:Y:S01]  /*1190*/  LDG.E R19, desc[UR6][R8.64] ;  /* 0x0000000608137981 */ /* 0x000ee2000c1e1900 */
[----:B------:R-:W-:Y:S01]  /*11a0*/  I2FP.F32.U32 R11, R7 ;  /* 0x00000007000b7245 */ /* 0x000fe20000201000 */
[----:B------:R-:W-:Y:S01]  /*11b0*/  BSSY.RECONVERGENT B1, `(.L_x_14) ;  /* 0x000000f000017945 */ /* 0x000fe20003800200 */
[----:B--2---:R-:W-:Y:S02]  /*11c0*/  IMAD.WIDE R14, R17, 0x4, R14 ;  /* 0x00000004110e7825 */ /* 0x004fe400078e020e */
[----:B------:R-:W0:Y:S08]  /*11d0*/  MUFU.RCP R10, R11 ;  /* 0x0000000b000a7308 */ /* 0x000e300000001000 */
[----:B------:R-:W1:Y:S01]  /*11e0*/  FCHK P0, R6, R11 ;  /* 0x0000000b06007302 */ /* 0x000e620000000000 */
[----:B0-----:R-:W-:-:S04]  /*11f0*/  FFMA R7, -R11, R10, 1 ;  /* 0x3f8000000b077423 */ /* 0x001fc8000000010a */
[----:B------:R-:W-:-:S04]  /*1200*/  FFMA R7, R10, R7, R10 ;  /* 0x000000070a077223 */ /* 0x000fc8000000000a */
[----:B------:R-:W-:-:S04]  /*1210*/  FFMA R10, R7, R6, RZ ;  /* 0x00000006070a7223 */ /* 0x000fc800000000ff */
[----:B------:R-:W-:-:S04]  /*1220*/  FFMA R17, -R11, R10, R6 ;  /* 0x0000000a0b117223 */ /* 0x000fc80000000106 */
[----:B------:R-:W-:Y:S01]  /*1230*/  FFMA R7, R7, R17, R10 ;  /* 0x0000001107077223 */ /* 0x000fe2000000000a */
[----:B---3--:R0:W-:Y:S01]  /*1240*/  STG.E desc[UR6][R14.64], R19 ;  /* 0x000000130e007986 */ /* 0x0081e2000c101906 */
[----:B-1----:R-:W-:Y:S05]  /*1250*/  @!P0 BRA `(.L_x_15) ;  /* 0x0000000000108947 */ /* 0x002fea0003800000 */
[----:B------:R-:W-:Y:S01]  /*1260*/  IMAD.MOV.U32 R7, RZ, RZ, R6 ;  /* 0x000000ffff077224 */ /* 0x000fe200078e0006 */
[----:B------:R-:W-:-:S07]  /*1270*/  MOV R10, 0x1290 ;  /* 0x00001290000a7802 */ /* 0x000fce0000000f00 */
[----:B0-----:R-:W-:Y:S05]  /*1280*/  CALL.REL.NOINC `($__internal_0_$__cuda_sm3x_div_rn_noftz_f32_slowpath) ;  /* 0x0000000000247944 */ /* 0x001fea0003c00000 */
[----:B------:R-:W-:-:S07]  /*1290*/  MOV R7, R6 ;  /* 0x0000000600077202 */ /* 0x000fce0000000f00 */
.L_x_15:
[----:B------:R-:W-:Y:S05]  /*12a0*/  BSYNC.RECONVERGENT B1 ;  /* 0x0000000000017941 */ /* 0x000fea0003800200 */
.L_x_14:
[----:B------:R1:W-:Y:S02]  /*12b0*/  STG.E desc[UR6][R8.64], R7 ;  /* 0x0000000708007986 */ /* 0x0003e4000c101906 */
.L_x_13:
[----:B------:R-:W-:Y:S05]  /*12c0*/  BSYNC.RECONVERGENT B0 ;  /* 0x0000000000007941 */ /* 0x000fea0003800200 */
.L_x_12:
[----:B------:R-:W2:Y:S01]  /*12d0*/  LDCU UR8, c[0x0][0x3a8] ;  /* 0x00007500ff0877ac */ /* 0x000ea20008000800 */
[----:B------:R-:W-:-:S05]  /*12e0*/  VIADD R5, R5, 0x1 ;  /* 0x0000000105057836 */ /* 0x000fca0000000000 */
[----:B--2---:R-:W-:-:S13]  /*12f0*/  ISETP.NE.AND P0, PT, R5, UR8, PT ;  /* 0x0000000805007c0c */ /* 0x004fda000bf05270 */
[----:B------:R-:W-:Y:S05]  /*1300*/  @!P0 EXIT ;  /* 0x000000000000894d */ /* 0x000fea0003800000 */
[----:B------:R-:W-:Y:S05]  /*1310*/  BRA `(.L_x_16) ;  /* 0xffffffec00947947 */ /* 0x000fea000383ffff */
        .weak           $__internal_0_$__cuda_sm3x_div_rn_noftz_f32_slowpath
        .type           $__internal_0_$__cuda_sm3x_div_rn_noftz_f32_slowpath,@function
        .size           $__internal_0_$__cuda_sm3x_div_rn_noftz_f32_slowpath,(.L_x_46 - $__internal_0_$__cuda_sm3x_div_rn_noftz_f32_slowpath)
$__internal_0_$__cuda_sm3x_div_rn_noftz_f32_slowpath:
[----:B------:R-:W-:Y:S01]  /*1320*/  SHF.R.U32.HI R15, RZ, 0x17, R11 ;  /* 0x00000017ff0f7819 */ /* 0x000fe2000001160b */
[----:B------:R-:W-:Y:S01]  /*1330*/  BSSY.RECONVERGENT B2, `(.L_x_17) ;  /* 0x0000063000027945 */ /* 0x000fe20003800200 */
[----:B------:R-:W-:Y:S02]  /*1340*/  SHF.R.U32.HI R6, RZ, 0x17, R7 ;  /* 0x00000017ff067819 */ /* 0x000fe40000011607 */
[----:B------:R-:W-:Y:S02]  /*1350*/  LOP3.LUT R15, R15, 0xff, RZ, 0xc0, !PT ;  /* 0x000000ff0f0f7812 */ /* 0x000fe400078ec0ff */
[----:B------:R-:W-:Y:S02]  /*1360*/  LOP3.LUT R16, R6, 0xff, RZ, 0xc0, !PT ;  /* 0x000000ff06107812 */ /* 0x000fe400078ec0ff */
[----:B------:R-:W-:-:S03]  /*1370*/  IADD3 R18, PT, PT, R15, -0x1, RZ ;  /* 0xffffffff0f127810 */ /* 0x000fc60007ffe0ff */
[----:B------:R-:W-:Y:S01]  /*1380*/  VIADD R17, R16, 0xffffffff ;  /* 0xffffffff10117836 */ /* 0x000fe20000000000 */
[----:B------:R-:W-:-:S04]  /*1390*/  ISETP.GT.U32.AND P0, PT, R18, 0xfd, PT ;  /* 0x000000fd1200780c */ /* 0x000fc80003f04070 */
[----:B------:R-:W-:-:S13]  /*13a0*/  ISETP.GT.U32.OR P0, PT, R17, 0xfd, P0 ;  /* 0x000000fd1100780c */ /* 0x000fda0000704470 */
[----:B------:R-:W-:Y:S01]  /*13b0*/  @!P0 MOV R14, RZ ;  /* 0x000000ff000e8202 */ /* 0x000fe20000000f00 */
[----:B------:R-:W-:Y:S06]  /*13c0*/  @!P0 BRA `(.L_x_18) ;  /* 0x0000000000608947 */ /* 0x000fec0003800000 */
[----:B------:R-:W-:Y:S01]  /*13d0*/  FSETP.GTU.FTZ.AND P0, PT, |R7|, +INF , PT ;  /* 0x7f8000000700780b */ /* 0x000fe20003f1c200 */
[----:B------:R-:W-:Y:S01]  /*13e0*/  IMAD.MOV.U32 R6, RZ, RZ, R11 ;  /* 0x000000ffff067224 */ /* 0x000fe200078e000b */
[----:B------:R-:W-:-:S04]  /*13f0*/  FSETP.GTU.FTZ.AND P1, PT, |R11|, +INF , PT ;  /* 0x7f8000000b00780b */ /* 0x000fc80003f3c200 */
[----:B------:R-:W-:-:S13]  /*1400*/  PLOP3.LUT P0, PT, P0, P1, PT, 0xf8, 0x8f ;  /* 0x00000000008f781c */ /* 0x000fda0000703f70 */
[----:B------:R-:W-:Y:S05]  /*1410*/  @P0 BRA `(.L_x_19) ;  /* 0x00000004004c0947 */ /* 0x000fea0003800000 */
[----:B------:R-:W-:-:S13]  /*1420*/  LOP3.LUT P0, RZ, R11, 0x7fffffff, R7, 0xc8, !PT ;  /* 0x7fffffff0bff7812 */ /* 0x000fda000780c807 */
[----:B------:R-:W-:Y:S05]  /*1430*/  @!P0 BRA `(.L_x_20) ;  /* 0x00000004003c8947 */ /* 0x000fea0003800000 */
[C---:B------:R-:W-:Y:S02]  /*1440*/  FSETP.NEU.FTZ.AND P0, PT, |R7|.reuse, +INF , PT ;  /* 0x7f8000000700780b */ /* 0x040fe40003f1d200 */
[----:B------:R-:W-:Y:S02]  /*1450*/  FSETP.NEU.FTZ.AND P2, PT, |R6|, +INF , PT ;  /* 0x7f8000000600780b */ /* 0x000fe40003f5d200 */
[----:B------:R-:W-:-:S11]  /*1460*/  FSETP.NEU.FTZ.AND P1, PT, |R7|, +INF , PT ;  /* 0x7f8000000700780b */ /* 0x000fd60003f3d200 */
[----:B------:R-:W-:Y:S05]  /*1470*/  @!P2 BRA !P0, `(.L_x_20) ;  /* 0x00000004002ca947 */ /* 0x000fea0004000000 */
[----:B------:R-:W-:-:S04]  /*1480*/  LOP3.LUT P0, RZ, R7, 0x7fffffff, RZ, 0xc0, !PT ;  /* 0x7fffffff07ff7812 */ /* 0x000fc8000780c0ff */
[----:B------:R-:W-:-:S13]  /*1490*/  PLOP3.LUT P0, PT, P2, P0, PT, 0x2f, 0xf2 ;  /* 0x0000000000f2781c */ /* 0x000fda0001700577 */
[----:B------:R-:W-:Y:S05]  /*14a0*/  @P0 BRA `(.L_x_21) ;  /* 0x0000000400180947 */ /* 0x000fea0003800000 */
[----:B------:R-:W-:-:S04]  /*14b0*/  LOP3.LUT P0, RZ, R11, 0x7fffffff, RZ, 0xc0, !PT ;  /* 0x7fffffff0bff7812 */ /* 0x000fc8000780c0ff */
[----:B------:R-:W-:-:S13]  /*14c0*/  PLOP3.LUT P0, PT, P1, P0, PT, 0x2f, 0xf2 ;  /* 0x0000000000f2781c */ /* 0x000fda0000f00577 */
[----:B------:R-:W-:Y:S05]  /*14d0*/  @P0 BRA `(.L_x_22) ;  /* 0x0000000400000947 */ /* 0x000fea0003800000 */
[----:B------:R-:W-:Y:S02]  /*14e0*/  ISETP.GE.AND P0, PT, R17, RZ, PT ;  /* 0x000000ff1100720c */ /* 0x000fe40003f06270 */
[----:B------:R-:W-:-:S11]  /*14f0*/  ISETP.GE.AND P1, PT, R18, RZ, PT ;  /* 0x000000ff1200720c */ /* 0x000fd60003f26270 */
[----:B------:R-:W-:Y:S01]  /*1500*/  @P0 MOV R14, RZ ;  /* 0x000000ff000e0202 */ /* 0x000fe20000000f00 */
[----:B------:R-:W-:Y:S02]  /*1510*/  @!P0 IMAD.MOV.U32 R14, RZ, RZ, -0x40 ;  /* 0xffffffc0ff0e8424 */ /* 0x000fe400078e00ff */
[----:B------:R-:W-:Y:S01]  /*1520*/  @!P0 FFMA R7, R7, 1.84467440737095516160e+19, RZ ;  /* 0x5f80000007078823 */ /* 0x000fe200000000ff */
[----:B------:R-:W-:Y:S02]  /*1530*/  @!P1 FFMA R11, R6, 1.84467440737095516160e+19, RZ ;  /* 0x5f800000060b9823 */ /* 0x000fe400000000ff */
[----:B------:R-:W-:-:S07]  /*1540*/  @!P1 IADD3 R14, PT, PT, R14, 0x40, RZ ;  /* 0x000000400e0e9810 */ /* 0x000fce0007ffe0ff */
.L_x_18:
[----:B------:R-:W-:Y:S01]  /*1550*/  LEA R6, R15, 0xc0800000, 0x17 ;  /* 0xc08000000f067811 */ /* 0x000fe200078eb8ff */
[----:B------:R-:W-:Y:S01]  /*1560*/  BSSY.RECONVERGENT B3, `(.L_x_23) ;  /* 0x0000036000037945 */ /* 0x000fe20003800200 */
[----:B------:R-:W-:-:S03]  /*1570*/  IADD3 R16, PT, PT, R16, -0x7f, RZ ;  /* 0xffffff8110107810 */ /* 0x000fc60007ffe0ff */
[----:B------:R-:W-:Y:S01]  /*1580*/  IMAD.IADD R11, R11, 0x1, -R6 ;  /* 0x000000010b0b7824 */ /* 0x000fe200078e0a06 */
[C---:B------:R-:W-:Y:S01]  /*1590*/  IADD3 R15, PT, PT, R16.reuse, 0x7f, -R15 ;  /* 0x0000007f100f7810 */ /* 0x040fe20007ffe80f */
[----:B------:R-:W-:Y:S02]  /*15a0*/  IMAD R6, R16, -0x800000, R7 ;  /* 0xff80000010067824 */ /* 0x000fe400078e0207 */
[----:B------:R-:W0:Y:S01]  /*15b0*/  MUFU.RCP R17, R11 ;  /* 0x0000000b00117308 */ /* 0x000e220000001000 */
[----:B------:R-:W-:Y:S01]  /*15c0*/  FADD.FTZ R19, -R11, -RZ ;  /* 0x800000ff0b137221 */ /* 0x000fe20000010100 */
[----:B------:R-:W-:-:S03]  /*15d0*/  IMAD.IADD R15, R15, 0x1, R14 ;  /* 0x000000010f0f7824 */ /* 0x000fc600078e020e */
[----:B0-----:R-:W-:-:S04]  /*15e0*/  FFMA R18, R17, R19, 1 ;  /* 0x3f80000011127423 */ /* 0x001fc80000000013 */
[----:B------:R-:W-:-:S04]  /*15f0*/  FFMA R7, R17, R18, R17 ;  /* 0x0000001211077223 */ /* 0x000fc80000000011 */
[----:B------:R-:W-:-:S04]  /*1600*/  FFMA R18, R6, R7, RZ ;  /* 0x0000000706127223 */ /* 0x000fc800000000ff */
[----:B------:R-:W-:-:S04]  /*1610*/  FFMA R17, R19, R18, R6 ;  /* 0x0000001213117223 */ /* 0x000fc80000000006 */
[----:B------:R-:W-:-:S04]  /*1620*/  FFMA R18, R7, R17, R18 ;  /* 0x0000001107127223 */ /* 0x000fc80000000012 */
[----:B------:R-:W-:-:S04]  /*1630*/  FFMA R19, R19, R18, R6 ;  /* 0x0000001213137223 */ /* 0x000fc80000000006 */
[----:B------:R-:W-:-:S05]  /*1640*/  FFMA R6, R7, R19, R18 ;  /* 0x0000001307067223 */ /* 0x000fca0000000012 */
[----:B------:R-:W-:-:S04]  /*1650*/  SHF.R.U32.HI R11, RZ, 0x17, R6 ;  /* 0x00000017ff0b7819 */ /* 0x000fc80000011606 */
[----:B------:R-:W-:-:S04]  /*1660*/  LOP3.LUT R11, R11, 0xff, RZ, 0xc0, !PT ;  /* 0x000000ff0b0b7812 */ /* 0x000fc800078ec0ff */
[----:B------:R-:W-:-:S05]  /*1670*/  IADD3 R17, PT, PT, R11, R15, RZ ;  /* 0x0000000f0b117210 */ /* 0x000fca0007ffe0ff */
[----:B------:R-:W-:-:S05]  /*1680*/  VIADD R11, R17, 0xffffffff ;  /* 0xffffffff110b7836 */ /* 0x000fca0000000000 */
[----:B------:R-:W-:-:S13]  /*1690*/  ISETP.GE.U32.AND P0, PT, R11, 0xfe, PT ;  /* 0x000000fe0b00780c */ /* 0x000fda0003f06070 */
[----:B------:R-:W-:Y:S05]  /*16a0*/  @!P0 BRA `(.L_x_24) ;  /* 0x0000000000808947 */ /* 0x000fea0003800000 */
[----:B------:R-:W-:-:S13]  /*16b0*/  ISETP.GT.AND P0, PT, R17, 0xfe, PT ;  /* 0x000000fe1100780c */ /* 0x000fda0003f04270 */
[----:B------:R-:W-:Y:S05]  /*16c0*/  @P0 BRA `(.L_x_25) ;  /* 0x00000000006c0947 */ /* 0x000fea0003800000 */
[----:B------:R-:W-:-:S13]  /*16d0*/  ISETP.GE.AND P0, PT, R17, 0x1, PT ;  /* 0x000000011100780c */ /* 0x000fda0003f06270 */
[----:B------:R-:W-:Y:S05]  /*16e0*/  @P0 BRA `(.L_x_26) ;  /* 0x0000000000740947 */ /* 0x000fea0003800000 */
[----:B------:R-:W-:Y:S02]  /*16f0*/  ISETP.GE.AND P0, PT, R17, -0x18, PT ;  /* 0xffffffe81100780c */ /* 0x000fe40003f06270 */
[----:B------:R-:W-:-:S11]  /*1700*/  LOP3.LUT R6, R6, 0x80000000, RZ, 0xc0, !PT ;  /* 0x8000000006067812 */ /* 0x000fd600078ec0ff */
[----:B------:R-:W-:Y:S05]  /*1710*/  @!P0 BRA `(.L_x_26) ;  /* 0x0000000000688947 */ /* 0x000fea0003800000 */
[-CC-:B------:R-:W-:Y:S01]  /*1720*/  FFMA.RZ R11, R7, R19.reuse, R18.reuse ;  /* 0x00000013070b7223 */ /* 0x180fe2000000c012 */
[----:B------:R-:W-:Y:S01]  /*1730*/  IADD3 R16, PT, PT, R17, 0x20, RZ ;  /* 0x0000002011107810 */ /* 0x000fe20007ffe0ff */
[-CC-:B------:R-:W-:Y:S01]  /*1740*/  FFMA.RM R14, R7, R19.reuse, R18.reuse ;  /* 0x00000013070e7223 */ /* 0x180fe20000004012 */
[----:B------:R-:W-:Y:S02]  /*1750*/  ISETP.NE.AND P2, PT, R17, RZ, PT ;  /* 0x000000ff1100720c */ /* 0x000fe40003f45270 */
[----:B------:R-:W-:Y:S01]  /*1760*/  LOP3.LUT R15, R11, 0x7fffff, RZ, 0xc0, !PT ;  /* 0x007fffff0b0f7812 */ /* 0x000fe200078ec0ff */
[----:B------:R-:W-:Y:S01]  /*1770*/  FFMA.RP R11, R7, R19, R18 ;  /* 0x00000013070b7223 */ /* 0x000fe20000008012 */
[----:B------:R-:W-:Y:S01]  /*1780*/  IMAD.MOV R7, RZ, RZ, -R17 ;  /* 0x000000ffff077224 */ /* 0x000fe200078e0a11 */
[----:B------:R-:W-:Y:S02]  /*1790*/  ISETP.NE.AND P1, PT, R17, RZ, PT ;  /* 0x000000ff1100720c */ /* 0x000fe40003f25270 */
[----:B------:R-:W-:-:S02]  /*17a0*/  LOP3.LUT R15, R15, 0x800000, RZ, 0xfc, !PT ;  /* 0x008000000f0f7812 */ /* 0x000fc400078efcff */
[----:B------:R-:W-:Y:S02]  /*17b0*/  FSETP.NEU.FTZ.AND P0, PT, R11, R14, PT ;  /* 0x0000000e0b00720b */ /* 0x000fe40003f1d000 */
[----:B------:R-:W-:Y:S02]  /*17c0*/  SHF.L.U32 R16, R15, R16, RZ ;  /* 0x000000100f107219 */ /* 0x000fe400000006ff */
[----:B------:R-:W-:Y:S02]  /*17d0*/  SEL R14, R7, RZ, P2 ;  /* 0x000000ff070e7207 */ /* 0x000fe40001000000 */
[----:B------:R-:W-:Y:S02]  /*17e0*/  ISETP.NE.AND P1, PT, R16, RZ, P1 ;  /* 0x000000ff1000720c */ /* 0x000fe40000f25270 */
[----:B------:R-:W-:Y:S02]  /*17f0*/  SHF.R.U32.HI R14, RZ, R14, R15 ;  /* 0x0000000eff0e7219 */ /* 0x000fe4000001160f */
[----:B------:R-:W-:-:S02]  /*1800*/  PLOP3.LUT P0, PT, P0, P1, PT, 0xf8, 0x8f ;  /* 0x00000000008f781c */ /* 0x000fc40000703f70 */
[----:B------:R-:W-:Y:S02]  /*1810*/  SHF.R.U32.HI R16, RZ, 0x1, R14 ;  /* 0x00000001ff107819 */ /* 0x000fe4000001160e */
[----:B------:R-:W-:-:S04]  /*1820*/  SEL R7, RZ, 0x1, !P0 ;  /* 0x00000001ff077807 */ /* 0x000fc80004000000 */
[----:B------:R-:W-:-:S04]  /*1830*/  LOP3.LUT R7, R7, 0x1, R16, 0xf8, !PT ;  /* 0x0000000107077812 */ /* 0x000fc800078ef810 */
[----:B------:R-:W-:-:S04]  /*1840*/  LOP3.LUT R7, R7, R14, RZ, 0xc0, !PT ;  /* 0x0000000e07077212 */ /* 0x000fc800078ec0ff */
[----:B------:R-:W-:-:S04]  /*1850*/  IADD3 R7, PT, PT, R16, R7, RZ ;  /* 0x0000000710077210 */ /* 0x000fc80007ffe0ff */
[----:B------:R-:W-:Y:S01]  /*1860*/  LOP3.LUT R6, R7, R6, RZ, 0xfc, !PT ;  /* 0x0000000607067212 */ /* 0x000fe200078efcff */
[----:B------:R-:W-:Y:S06]  /*1870*/  BRA `(.L_x_26) ;  /* 0x0000000000107947 */ /* 0x000fec0003800000 */
.L_x_25:
[----:B------:R-:W-:-:S04]  /*1880*/  LOP3.LUT R6, R6, 0x80000000, RZ, 0xc0, !PT ;  /* 0x8000000006067812 */ /* 0x000fc800078ec0ff */
[----:B------:R-:W-:Y:S01]  /*1890*/  LOP3.LUT R6, R6, 0x7f800000, RZ, 0xfc, !PT ;  /* 0x7f80000006067812 */ /* 0x000fe200078efcff */
[----:B------:R-:W-:Y:S06]  /*18a0*/  BRA `(.L_x_26) ;  /* 0x0000000000047947 */ /* 0x000fec0003800000 */
.L_x_24:
[----:B------:R-:W-:-:S07]  /*18b0*/  IMAD R6, R15, 0x800000, R6 ;  /* 0x008000000f067824 */ /* 0x000fce00078e0206 */
.L_x_26:
[----:B------:R-:W-:Y:S05]  /*18c0*/  BSYNC.RECONVERGENT B3 ;  /* 0x0000000000037941 */ /* 0x000fea0003800200 */
.L_x_23:
[----:B------:R-:W-:Y:S05]  /*18d0*/  BRA `(.L_x_27) ;  /* 0x0000000000207947 */ /* 0x000fea0003800000 */
.L_x_22:
[----:B------:R-:W-:-:S04]  /*18e0*/  LOP3.LUT R6, R11, 0x80000000, R7, 0x48, !PT ;  /* 0x800000000b067812 */ /* 0x000fc800078e4807 */
[----:B------:R-:W-:Y:S01]  /*18f0*/  LOP3.LUT R6, R6, 0x7f800000, RZ, 0xfc, !PT ;  /* 0x7f80000006067812 */ /* 0x000fe200078efcff */
[----:B------:R-:W-:Y:S06]  /*1900*/  BRA `(.L_x_27) ;  /* 0x0000000000147947 */ /* 0x000fec0003800000 */
.L_x_21:
[----:B------:R-:W-:Y:S01]  /*1910*/  LOP3.LUT R6, R11, 0x80000000, R7, 0x48, !PT ;  /* 0x800000000b067812 */ /* 0x000fe200078e4807 */
[----:B------:R-:W-:Y:S06]  /*1920*/  BRA `(.L_x_27) ;  /* 0x00000000000c7947 */ /* 0x000fec0003800000 */
.L_x_20:
[----:B------:R-:W0:Y:S01]  /*1930*/  MUFU.RSQ R6, -QNAN ;  /* 0xffc0000000067908 */ /* 0x000e220000001400 */
[----:B------:R-:W-:Y:S05]  /*1940*/  BRA `(.L_x_27) ;  /* 0x0000000000047947 */ /* 0x000fea0003800000 */
.L_x_19:
[----:B------:R-:W-:-:S07]  /*1950*/  FADD.FTZ R6, R7, R6 ;  /* 0x0000000607067221 */ /* 0x000fce0000010000 */
.L_x_27:
[----:B------:R-:W-:Y:S05]  /*1960*/  BSYNC.RECONVERGENT B2 ;  /* 0x0000000000027941 */ /* 0x000fea0003800200 */
.L_x_17:
[----:B------:R-:W-:-:S04]  /*1970*/  HFMA2 R11, -RZ, RZ, 0, 0 ;  /* 0x00000000ff0b7431 */ /* 0x000fc800000001ff */
[----:B0-----:R-:W-:Y:S05]  /*1980*/  RET.REL.NODEC R10 `(_Z18calculate_centroidPfPiS_S_iii) ;  /* 0xffffffe40a9c7950 */ /* 0x001fea0003c3ffff */
.L_x_28:
        /* <DEDUP_REMOVED lines=15> */
.L_x_46:


//--------------------- .text._Z14assign_clusterPiPfii --------------------------
	.section	.text._Z14assign_clusterPiPfii,"ax",@progbits
	.align	128
        .global         _Z14assign_clusterPiPfii
        .type           _Z14assign_clusterPiPfii,@function
        .size           _Z14assign_clusterPiPfii,(.L_x_49 - _Z14assign_clusterPiPfii)
        .other          _Z14assign_clusterPiPfii,@"STO_CUDA_ENTRY STV_DEFAULT"
_Z14assign_clusterPiPfii:
.text._Z14assign_clusterPiPfii:
        /* <DEDUP_REMOVED lines=8> */
[----:B------:R-:W0:Y:S01]  /*0080*/  LDCU UR5, c[0x0][0x394] ;  /* 0x00007280ff0577ac */ /* 0x000e220008000800 */
[----:B------:R-:W-:Y:S01]  /*0090*/  IMAD.MOV.U32 R6, RZ, RZ, RZ ;  /* 0x000000ffff067224 */ /* 0x000fe200078e00ff */
[----:B------:R-:W1:Y:S01]  /*00a0*/  LDCU.64 UR8, c[0x0][0x358] ;  /* 0x00006b00ff0877ac */ /* 0x000e620008000a00 */
[----:B0-----:R-:W-:-:S09]  /*00b0*/  UISETP.GE.AND UP0, UPT, UR5, 0x2, UPT ;  /* 0x000000020500788c */ /* 0x001fd2000bf06270 */
[----:B-1----:R-:W-:Y:S05]  /*00c0*/  BRA.U !UP0, `(.L_x_29) ;  /* 0x0000000908787547 */ /* 0x002fea000b800000 */
[----:B------:R-:W0:Y:S01]  /*00d0*/  LDC.64 R2, c[0x0][0x388] ;  /* 0x0000e200ff027b82 */ /* 0x000e220000000a00 */
[----:B------:R-:W-:-:S04]  /*00e0*/  IMAD R5, R0, UR5, RZ ;  /* 0x0000000500057c24 */ /* 0x000fc8000f8e02ff */
[----:B0-----:R-:W-:-:S05]  /*00f0*/  IMAD.WIDE R2, R5, 0x4, R2 ;  /* 0x0000000405027825 */ /* 0x001fca00078e0202 */
[----:B------:R0:W5:Y:S01]  /*0100*/  LDG.E R7, desc[UR8][R2.64] ;  /* 0x0000000802077981 */ /* 0x000162000c1e1900 */
[----:B------:R-:W-:Y:S01]  /*0110*/  UIADD3 UR4, UPT, UPT, UR5, -0x1, URZ ;  /* 0xffffffff05047890 */ /* 0x000fe2000fffe0ff */
[----:B------:R-:W-:Y:S01]  /*0120*/  IMAD.MOV.U32 R6, RZ, RZ, RZ ;  /* 0x000000ffff067224 */ /* 0x000fe200078e00ff */
[----:B------:R-:W-:Y:S01]  /*0130*/  UIADD3 UR5, UPT, UPT, UR5, -0x2, URZ ;  /* 0xfffffffe05057890 */ /* 0x000fe2000fffe0ff */
[----:B------:R-:W-:Y:S01]  /*0140*/  IMAD.MOV.U32 R5, RZ, RZ, 0x1 ;  /* 0x00000001ff057424 */ /* 0x000fe200078e00ff */
[----:B------:R-:W-:Y:S02]  /*0150*/  ULOP3.LUT UR6, UR4, 0xf, URZ, 0xc0, !UPT ;  /* 0x0000000f04067892 */ /* 0x000fe4000f8ec0ff */
[----:B------:R-:W-:-:S09]  /*0160*/  UISETP.GE.U32.AND UP0, UPT, UR5, 0xf, UPT ;  /* 0x0000000f0500788c */ /* 0x000fd2000bf06070 */
[----:B0-----:R-:W-:Y:S05]  /*0170*/  BRA.U !UP0, `(.L_x_30) ;  /* 0x0000000508247547 */ /* 0x001fea000b800000 */
[----:B------:R-:W-:Y:S01]  /*0180*/  IMAD.MOV.U32 R8, RZ, RZ, RZ ;  /* 0x000000ffff087224 */ /* 0x000fe200078e00ff */
[----:B------:R-:W-:Y:S01]  /*0190*/  ULOP3.LUT UR5, UR4, 0xfffffff0, URZ, 0xc0, !UPT ;  /* 0xfffffff004057892 */ /* 0x000fe2000f8ec0ff */
[----:B------:R-:W-:-:S11]  /*01a0*/  IMAD.MOV.U32 R6, RZ, RZ, RZ ;  /* 0x000000ffff067224 */ /* 0x000fd600078e00ff */
.L_x_31:
[----:B------:R-:W-:-:S04]  /*01b0*/  VIADD R17, R8, 0x1 ;  /* 0x0000000108117836 */ /* 0x000fc80000000000 */
[----:B------:R-:W-:-:S05]  /*01c0*/  IMAD.WIDE R4, R17, 0x4, R2 ;  /* 0x0000000411047825 */ /* 0x000fca00078e0202 */
[----:B------:R-:W2:Y:S04]  /*01d0*/  LDG.E R22, desc[UR8][R4.64] ;  /* 0x0000000804167981 */ /* 0x000ea8000c1e1900 */
[----:B------:R-:W3:Y:S04]  /*01e0*/  LDG.E R24, desc[UR8][R4.64+0x4] ;  /* 0x0000040804187981 */ /* 0x000ee8000c1e1900 */
[----:B------:R-:W4:Y:S04]  /*01f0*/  LDG.E R26, desc[UR8][R4.64+0x8] ;  /* 0x00000808041a7981 */ /* 0x000f28000c1e1900 */
        /* <DEDUP_REMOVED lines=12> */
[----:B------:R-:W4:Y:S01]  /*02c0*/  LDG.E R20, desc[UR8][R4.64+0x3c] ;  /* 0x00003c0804147981 */ /* 0x000f22000c1e1900 */
[----:B--2--5:R-:W-:-:S04]  /*02d0*/  FSETP.GEU.AND P2, PT, R22, R7, PT ;  /* 0x000000071600720b */ /* 0x024fc80003f4e000 */
[----:B------:R-:W-:Y:S02]  /*02e0*/  FSEL R7, R22, R7, !P2 ;  /* 0x0000000716077208 */ /* 0x000fe40005000000 */
[----:B------:R-:W-:Y:S02]  /*02f0*/  SEL R17, R17, R6, !P2 ;  /* 0x0000000611117207 */ /* 0x000fe40005000000 */
[----:B---3--:R-:W-:-:S04]  /*0300*/  FSETP.GEU.AND P3, PT, R24, R7, PT ;  /* 0x000000071800720b */ /* 0x008fc80003f6e000 */
[----:B------:R-:W-:-:S04]  /*0310*/  FSEL R7, R24, R7, !P3 ;  /* 0x0000000718077208 */ /* 0x000fc80005800000 */
[----:B----4-:R-:W-:-:S04]  /*0320*/  FSETP.GEU.AND P1, PT, R26, R7, PT ;  /* 0x000000071a00720b */ /* 0x010fc80003f2e000 */
[----:B------:R-:W-:Y:S01]  /*0330*/  FSEL R7, R26, R7, !P1 ;  /* 0x000000071a077208 */ /* 0x000fe20004800000 */
[----:B------:R-:W-:-:S03]  /*0340*/  @!P3 VIADD R17, R8, 0x2 ;  /* 0x000000020811b836 */ /* 0x000fc60000000000 */
[----:B------:R-:W-:-:S04]  /*0350*/  FSETP.GEU.AND P6, PT, R28, R7, PT ;  /* 0x000000071c00720b */ /* 0x000fc80003fce000 */
        /* <DEDUP_REMOVED lines=37> */
[C---:B------:R-:W-:Y:S02]  /*05b0*/  @!P1 VIADD R17, R8.reuse, 0xf ;  /* 0x0000000f08119836 */ /* 0x040fe40000000000 */
[----:B------:R-:W-:-:S05]  /*05c0*/  VIADD R8, R8, 0x10 ;  /* 0x0000001008087836 */ /* 0x000fca0000000000 */
[C---:B------:R-:W-:Y:S02]  /*05d0*/  ISETP.NE.AND P1, PT, R8.reuse, UR5, PT ;  /* 0x0000000508007c0c */ /* 0x040fe4000bf25270 */
[----:B------:R-:W-:-:S11]  /*05e0*/  SEL R6, R8, R17, !P0 ;  /* 0x0000001108067207 */ /* 0x000fd60004000000 */
[----:B------:R-:W-:Y:S05]  /*05f0*/  @P1 BRA `(.L_x_31) ;  /* 0xfffffff800ec1947 */ /* 0x000fea000383ffff */
[----:B------:R-:W-:-:S07]  /*0600*/  VIADD R5, R8, 0x1 ;  /* 0x0000000108057836 */ /* 0x000fce0000000000 */
.L_x_30:
[----:B------:R-:W-:-:S09]  /*0610*/  UISETP.NE.AND UP0, UPT, UR6, URZ, UPT ;  /* 0x000000ff0600728c */ /* 0x000fd2000bf05270 */
[----:B------:R-:W-:Y:S05]  /*0620*/  BRA.U !UP0, `(.L_x_29) ;  /* 0x0000000508207547 */ /* 0x000fea000b800000 */
[----:B------:R-:W-:Y:S02]  /*0630*/  UISETP.GE.U32.AND UP0, UPT, UR6, 0x8, UPT ;  /* 0x000000080600788c */ /* 0x000fe4000bf06070 */
[----:B------:R-:W-:-:S04]  /*0640*/  ULOP3.LUT UR5, UR4, 0x7, URZ, 0xc0, !UPT ;  /* 0x0000000704057892 */ /* 0x000fc8000f8ec0ff */
[----:B------:R-:W-:-:S03]  /*0650*/  UISETP.NE.AND UP1, UPT, UR5, URZ, UPT ;  /* 0x000000ff0500728c */ /* 0x000fc6000bf25270 */
[----:B------:R-:W-:Y:S08]  /*0660*/  BRA.U !UP0, `(.L_x_32) ;  /* 0x0000000108887547 */ /* 0x000ff0000b800000 */
        /* <DEDUP_REMOVED lines=31> */
[----:B------:R-:W-:-:S08]  /*0860*/  @!P2 VIADD R6, R5, 0x6 ;  /* 0x000000060506a836 */ /* 0x000fd00000000000 */
[C---:B------:R-:W-:Y:S02]  /*0870*/  @!P3 VIADD R6, R5.reuse, 0x7 ;  /* 0x000000070506b836 */ /* 0x040fe40000000000 */
[----:B------:R-:W-:-:S07]  /*0880*/  VIADD R5, R5, 0x8 ;  /* 0x0000000805057836 */ /* 0x000fce0000000000 */
.L_x_32:
        /* <DEDUP_REMOVED lines=20> */
[----:B------:R-:W-:-:S08]  /*09d0*/  @!P2 VIADD R6, R5, 0x2 ;  /* 0x000000020506a836 */ /* 0x000fd00000000000 */
[C---:B------:R-:W-:Y:S02]  /*09e0*/  @!P3 VIADD R6, R5.reuse, 0x3 ;  /* 0x000000030506b836 */ /* 0x040fe40000000000 */
[----:B------:R-:W-:-:S07]  /*09f0*/  VIADD R5, R5, 0x4 ;  /* 0x0000000405057836 */ /* 0x000fce0000000000 */
.L_x_33:
[----:B------:R-:W-:Y:S05]  /*0a00*/  BRA.U !UP1, `(.L_x_29) ;  /* 0x0000000109287547 */ /* 0x000fea000b800000 */
[----:B------:R-:W-:-:S12]  /*0a10*/  UIADD3 UR4, UPT, UPT, -UR4, URZ, URZ ;  /* 0x000000ff04047290 */ /* 0x000fd8000fffe1ff */
.L_x_34:
[----:B------:R-:W-:-:S06]  /*0a20*/  IMAD.WIDE R8, R5, 0x4, R2 ;  /* 0x0000000405087825 */ /* 0x000fcc00078e0202 */
[----:B------:R-:W2:Y:S01]  /*0a30*/  LDG.E R8, desc[UR8][R8.64] ;  /* 0x0000000808087981 */ /* 0x000ea2000c1e1900 */
[----:B------:R-:W-:-:S04]  /*0a40*/  UIADD3 UR4, UPT, UPT, UR4, 0x1, URZ ;  /* 0x0000000104047890 */ /* 0x000fc8000fffe0ff */
[----:B------:R-:W-:Y:S01]  /*0a50*/  UISETP.NE.AND UP0, UPT, UR4, URZ, UPT ;  /* 0x000000ff0400728c */ /* 0x000fe2000bf05270 */
[----:B--2--5:R-:W-:-:S04]  /*0a60*/  FSETP.GEU.AND P0, PT, R8, R7, PT ;  /* 0x000000070800720b */ /* 0x024fc80003f0e000 */
[C---:B------:R-:W-:Y:S01]  /*0a70*/  SEL R6, R5.reuse, R6, !P0 ;  /* 0x0000000605067207 */ /* 0x040fe20004000000 */
[----:B------:R-:W-:Y:S01]  /*0a80*/  VIADD R5, R5, 0x1 ;  /* 0x0000000105057836 */ /* 0x000fe20000000000 */
[----:B------:R-:W-:Y:S02]  /*0a90*/  FSEL R7, R8, R7, !P0 ;  /* 0x0000000708077208 */ /* 0x000fe40004000000 */
[----:B------:R-:W-:Y:S05]  /*0aa0*/  BRA.U UP0, `(.L_x_34) ;  /* 0xfffffffd00dc7547 */ /* 0x000fea000b83ffff */
.L_x_29:
[----:B------:R-:W0:Y:S02]  /*0ab0*/  LDC.64 R2, c[0x0][0x380] ;  /* 0x0000e000ff027b82 */ /* 0x000e240000000a00 */
[----:B0-----:R-:W-:-:S05]  /*0ac0*/  IMAD.WIDE R2, R0, 0x4, R2 ;  /* 0x0000000400027825 */ /* 0x001fca00078e0202 */
[----:B------:R-:W-:Y:S01]  /*0ad0*/  STG.E desc[UR8][R2.64], R6 ;  /* 0x0000000602007986 */ /* 0x000fe2000c101908 */
[----:B------:R-:W-:Y:S05]  /*0ae0*/  EXIT ;  /* 0x000000000000794d */ /* 0x000fea0003800000 */
.L_x_35:
        /* <DEDUP_REMOVED lines=9> */
.L_x_49:


//--------------------- .text._Z18calculate_distancePfS_S_iii --------------------------
	.section	.text._Z18calculate_distancePfS_S_iii,"ax",@progbits
	.align	128
        .global         _Z18calculate_distancePfS_S_iii
        .type           _Z18calculate_distancePfS_S_iii,@function
        .size           _Z18calculate_distancePfS_S_iii,(.L_x_50 - _Z18calculate_distancePfS_S_iii)
        .other          _Z18calculate_distancePfS_S_iii,@"STO_CUDA_ENTRY STV_DEFAULT"
_Z18calculate_distancePfS_S_iii:
.text._Z18calculate_distancePfS_S_iii:
[----:B------:R-:W-:Y:S01]  /*0000*/  LDC R1, c[0x0][0x37c] ;  /* 0x0000df00ff017b82 */ /* 0x000fe20000000800 */
[----:B------:R-:W0:Y:S07]  /*0010*/  S2R R5, SR_TID.X ;  /* 0x0000000000057919 */ /* 0x000e2e0000002100 */
[----:B------:R-:W0:Y:S08]  /*0020*/  S2UR UR4, SR_CTAID.X ;  /* 0x00000000000479c3 */ /* 0x000e300000002500 */
[----:B------:R-:W0:Y:S08]  /*0030*/  LDC R0, c[0x0][0x360] ;  /* 0x0000d800ff007b82 */ /* 0x000e300000000800 */
[----:B------:R-:W1:Y:S01]  /*0040*/  LDC.64 R2, c[0x0][0x398] ;  /* 0x0000e600ff027b82 */ /* 0x000e620000000a00 */
[----:B0-----:R-:W-:Y:S01]  /*0050*/  IMAD R0, R0, UR4, R5 ;  /* 0x0000000400007c24 */ /* 0x001fe2000f8e0205 */
[----:B-1----:R-:W-:-:S04]  /*0060*/  ISETP.GE.AND P0, PT, R3, 0x1, PT ;  /* 0x000000010300780c */ /* 0x002fc80003f06270 */
[----:B------:R-:W-:-:S13]  /*0070*/  ISETP.GE.OR P0, PT, R0, R2, !P0 ;  /* 0x000000020000720c */ /* 0x000fda0004706670 */
[----:B------:R-:W-:Y:S05]  /*0080*/  @P0 EXIT ;  /* 0x000000000000094d */ /* 0x000fea0003800000 */
[----:B------:R-:W0:Y:S01]  /*0090*/  LDC R5, c[0x0][0x3a0] ;  /* 0x0000e800ff057b82 */ /* 0x000e220000000800 */
[----:B------:R-:W1:Y:S01]  /*00a0*/  LDCU.64 UR6, c[0x0][0x358] ;  /* 0x00006b00ff0677ac */ /* 0x000e620008000a00 */
[----:B0-----:R-:W-:-:S13]  /*00b0*/  ISETP.GE.AND P0, PT, R5, 0x1, PT ;  /* 0x000000010500780c */ /* 0x001fda0003f06270 */
[----:B-1----:R-:W-:Y:S05]  /*00c0*/  @!P0 BRA `(.L_x_36) ;  /* 0x00000008002c8947 */ /* 0x002fea0003800000 */
[----:B------:R-:W0:Y:S01]  /*00d0*/  LDCU.64 UR4, c[0x0][0x380] ;  /* 0x00007000ff0477ac */ /* 0x000e220008000a00 */
[C---:B------:R-:W-:Y:S01]  /*00e0*/  LOP3.LUT R20, R5.reuse, 0x7, RZ, 0xc0, !PT ;  /* 0x0000000705147812 */ /* 0x040fe200078ec0ff */
[----:B------:R-:W-:Y:S01]  /*00f0*/  HFMA2 R15, -RZ, RZ, 0, 0 ;  /* 0x00000000ff0f7431 */ /* 0x000fe200000001ff */
[C---:B------:R-:W-:Y:S01]  /*0100*/  LOP3.LUT R12, R5.reuse, 0x7ffffff8, RZ, 0xc0, !PT ;  /* 0x7ffffff8050c7812 */ /* 0x040fe200078ec0ff */
[----:B------:R-:W-:Y:S01]  /*0110*/  IMAD R13, R0, R5, RZ ;  /* 0x00000005000d7224 */ /* 0x000fe200078e02ff */
[----:B------:R-:W-:Y:S02]  /*0120*/  IADD3 R2, PT, PT, R20, -0x1, RZ ;  /* 0xffffffff14027810 */ /* 0x000fe40007ffe0ff */
[----:B------:R-:W-:Y:S02]  /*0130*/  LOP3.LUT R14, R5, 0x3, RZ, 0xc0, !PT ;  /* 0x00000003050e7812 */ /* 0x000fe400078ec0ff */
[----:B------:R-:W-:Y:S02]  /*0140*/  ISETP.GE.U32.AND P0, PT, R2, 0x3, PT ;  /* 0x000000030200780c */ /* 0x000fe40003f06070 */
[----:B------:R-:W-:Y:S01]  /*0150*/  IADD3 R16, PT, PT, -R12, RZ, RZ ;  /* 0x000000ff0c107210 */ /* 0x000fe20007ffe1ff */
[----:B0-----:R-:W-:-:S04]  /*0160*/  UIADD3 UR4, UP0, UPT, UR4, 0x10, URZ ;  /* 0x0000001004047890 */ /* 0x001fc8000ff1e0ff */
[----:B------:R-:W-:-:S12]  /*0170*/  UIADD3.X UR5, UPT, UPT, URZ, UR5, URZ, UP0, !UPT ;  /* 0x00000005ff057290 */ /* 0x000fd800087fe4ff */
.L_x_41:
[----:B0-----:R-:W0:Y:S01]  /*0180*/  LDC R22, c[0x0][0x3a0] ;  /* 0x0000e800ff167b82 */ /* 0x001e220000000800 */
[----:B------:R-:W-:Y:S02]  /*0190*/  CS2R R18, SRZ ;  /* 0x0000000000127805 */ /* 0x000fe4000001ff00 */
[----:B0-----:R-:W-:Y:S01]  /*01a0*/  ISETP.GE.U32.AND P1, PT, R22, 0x8, PT ;  /* 0x000000081600780c */ /* 0x001fe20003f26070 */
[----:B------:R-:W-:-:S12]  /*01b0*/  IMAD R17, R15, R22, RZ ;  /* 0x000000160f117224 */ /* 0x000fd800078e02ff */
[----:B------:R-:W-:Y:S05]  /*01c0*/  @!P1 BRA `(.L_x_37) ;  /* 0x0000000000c49947 */ /* 0x000fea0003800000 */
[----:B------:R-:W0:Y:S01]  /*01d0*/  LDC.64 R2, c[0x0][0x388] ;  /* 0x0000e200ff027b82 */ /* 0x000e220000000a00 */
[----:B------:R-:W-:Y:S01]  /*01e0*/  MOV R19, RZ ;  /* 0x000000ff00137202 */ /* 0x000fe20000000f00 */
[----:B------:R-:W-:Y:S01]  /*01f0*/  IMAD.MOV.U32 R6, RZ, RZ, R13 ;  /* 0x000000ffff067224 */ /* 0x000fe200078e000d */
[----:B------:R-:W-:Y:S01]  /*0200*/  MOV R7, R16 ;  /* 0x0000001000077202 */ /* 0x000fe20000000f00 */
[----:B0-----:R-:W-:-:S03]  /*0210*/  IMAD.WIDE.U32 R2, R17, 0x4, R2 ;  /* 0x0000000411027825 */ /* 0x001fc600078e0002 */
[----:B------:R-:W-:-:S04]  /*0220*/  IADD3 R2, P1, PT, R2, 0x10, RZ ;  /* 0x0000001002027810 */ /* 0x000fc80007f3e0ff */
[----:B------:R-:W-:-:S09]  /*0230*/  IADD3.X R3, PT, PT, RZ, R3, RZ, P1, !PT ;  /* 0x00000003ff037210 */ /* 0x000fd20000ffe4ff */
.L_x_38:
[----:B------:R-:W-:Y:S01]  /*0240*/  MOV R4, UR4 ;  /* 0x0000000400047c02 */ /* 0x000fe20008000f00 */
[----:B------:R-:W-:Y:S01]  /*0250*/  IMAD.U32 R5, RZ, RZ, UR5 ;  /* 0x00000005ff057e24 */ /* 0x000fe2000f8e00ff */
[----:B------:R-:W2:Y:S03]  /*0260*/  LDG.E R21, desc[UR6][R2.64+-0x10] ;  /* 0xfffff00602157981 */ /* 0x000ea6000c1e1900 */
[----:B------:R-:W-:Y:S01]  /*0270*/  IMAD.WIDE R4, R6, 0x4, R4 ;  /* 0x0000000406047825 */ /* 0x000fe200078e0204 */
[----:B------:R-:W3:Y:S04]  /*0280*/  LDG.E R26, desc[UR6][R2.64+-0xc] ;  /* 0xfffff406021a7981 */ /* 0x000ee8000c1e1900 */
[----:B------:R-:W2:Y:S04]  /*0290*/  LDG.E R18, desc[UR6][R4.64+-0x10] ;  /* 0xfffff00604127981 */ /* 0x000ea8000c1e1900 */
[----:B------:R-:W3:Y:S04]  /*02a0*/  LDG.E R25, desc[UR6][R4.64+-0xc] ;  /* 0xfffff40604197981 */ /* 0x000ee8000c1e1900 */
[----:B------:R-:W4:Y:S04]  /*02b0*/  LDG.E R8, desc[UR6][R2.64+-0x8] ;  /* 0xfffff80602087981 */ /* 0x000f28000c1e1900 */
[----:B------:R-:W4:Y:S04]  /*02c0*/  LDG.E R9, desc[UR6][R4.64+-0x8] ;  /* 0xfffff80604097981 */ /* 0x000f28000c1e1900 */
[----:B------:R-:W5:Y:S04]  /*02d0*/  LDG.E R10, desc[UR6][R2.64+-0x4] ;  /* 0xfffffc06020a7981 */ /* 0x000f68000c1e1900 */
[----:B------:R-:W5:Y:S04]  /*02e0*/  LDG.E R11, desc[UR6][R4.64+-0x4] ;  /* 0xfffffc06040b7981 */ /* 0x000f68000c1e1900 */
[----:B------:R-:W5:Y:S01]  /*02f0*/  LDG.E R28, desc[UR6][R4.64+0xc] ;  /* 0x00000c06041c7981 */ /* 0x000f62000c1e1900 */
[----:B--2---:R-:W-:-:S03]  /*0300*/  FADD R24, R18, -R21 ;  /* 0x8000001512187221 */ /* 0x004fc60000000000 */
[----:B------:R-:W2:Y:S01]  /*0310*/  LDG.E R18, desc[UR6][R2.64] ;  /* 0x0000000602127981 */ /* 0x000ea2000c1e1900 */
[----:B------:R-:W-:-:S03]  /*0320*/  FFMA R23, R24, R24, R19 ;  /* 0x0000001818177223 */ /* 0x000fc60000000013 */
[----:B------:R-:W2:Y:S01]  /*0330*/  LDG.E R21, desc[UR6][R4.64] ;  /* 0x0000000604157981 */ /* 0x000ea2000c1e1900 */
[----:B---3--:R-:W-:-:S03]  /*0340*/  FADD R26, R25, -R26 ;  /* 0x8000001a191a7221 */ /* 0x008fc60000000000 */
[----:B------:R-:W3:Y:S01]  /*0350*/  LDG.E R19, desc[UR6][R2.64+0x4] ;  /* 0x0000040602137981 */ /* 0x000ee2000c1e1900 */
[----:B------:R-:W-:-:S03]  /*0360*/  FFMA R27, R26, R26, R23 ;  /* 0x0000001a1a1b7223 */ /* 0x000fc60000000017 */
[----:B------:R-:W3:Y:S04]  /*0370*/  LDG.E R24, desc[UR6][R4.64+0x4] ;  /* 0x0000040604187981 */ /* 0x000ee8000c1e1900 */
[----:B------:R-:W3:Y:S04]  /*0380*/  LDG.E R23, desc[UR6][R2.64+0x8] ;  /* 0x0000080602177981 */ /* 0x000ee8000c1e1900 */
[----:B------:R-:W3:Y:S04]  /*0390*/  LDG.E R26, desc[UR6][R4.64+0x8] ;  /* 0x00000806041a7981 */ /* 0x000ee8000c1e1900 */
[----:B------:R0:W3:Y:S01]  /*03a0*/  LDG.E R25, desc[UR6][R2.64+0xc] ;  /* 0x00000c0602197981 */ /* 0x0000e2000c1e1900 */
[----:B----4-:R-:W-:Y:S01]  /*03b0*/  FADD R8, R9, -R8 ;  /* 0x8000000809087221 */ /* 0x010fe20000000000 */
[----:B-----5:R-:W-:Y:S01]  /*03c0*/  FADD R10, R11, -R10 ;  /* 0x8000000a0b0a7221 */ /* 0x020fe20000000000 */
[----:B------:R-:W-:-:S02]  /*03d0*/  IADD3 R7, PT, PT, R7, 0x8, RZ ;  /* 0x0000000807077810 */ /* 0x000fc40007ffe0ff */
[----:B------:R-:W-:Y:S02]  /*03e0*/  FFMA R27, R8, R8, R27 ;  /* 0x00000008081b7223 */ /* 0x000fe4000000001b */
[----:B------:R-:W-:Y:S02]  /*03f0*/  ISETP.NE.AND P1, PT, R7, RZ, PT ;  /* 0x000000ff0700720c */ /* 0x000fe40003f25270 */
[----:B------:R-:W-:Y:S01]  /*0400*/  FFMA R27, R10, R10, R27 ;  /* 0x0000000a0a1b7223 */ /* 0x000fe2000000001b */
[----:B0-----:R-:W-:Y:S02]  /*0410*/  IADD3 R2, P2, PT, R2, 0x20, RZ ;  /* 0x0000002002027810 */ /* 0x001fe40007f5e0ff */
[----:B------:R-:W-:Y:S02]  /*0420*/  IADD3 R6, PT, PT, R6, 0x8, RZ ;  /* 0x0000000806067810 */ /* 0x000fe40007ffe0ff */
[----:B------:R-:W-:Y:S01]  /*0430*/  IADD3.X R3, PT, PT, RZ, R3, RZ, P2, !PT ;  /* 0x00000003ff037210 */ /* 0x000fe200017fe4ff */
[----:B--2---:R-:W-:-:S04]  /*0440*/  FADD R18, R21, -R18 ;  /* 0x8000001215127221 */ /* 0x004fc80000000000 */
[----:B------:R-:W-:Y:S01]  /*0450*/  FFMA R27, R18, R18, R27 ;  /* 0x00000012121b7223 */ /* 0x000fe2000000001b */
[----:B---3--:R-:W-:-:S04]  /*0460*/  FADD R24, R24, -R19 ;  /* 0x8000001318187221 */ /* 0x008fc80000000000 */
[----:B------:R-:W-:Y:S01]  /*0470*/  FFMA R27, R24, R24, R27 ;  /* 0x00000018181b7223 */ /* 0x000fe2000000001b */
[----:B------:R-:W-:-:S04]  /*0480*/  FADD R26, R26, -R23 ;  /* 0x800000171a1a7221 */ /* 0x000fc80000000000 */
[----:B------:R-:W-:Y:S01]  /*0490*/  FFMA R27, R26, R26, R27 ;  /* 0x0000001a1a1b7223 */ /* 0x000fe2000000001b */
[----:B------:R-:W-:-:S04]  /*04a0*/  FADD R28, R28, -R25 ;  /* 0x800000191c1c7221 */ /* 0x000fc80000000000 */
[----:B------:R-:W-:Y:S01]  /*04b0*/  FFMA R19, R28, R28, R27 ;  /* 0x0000001c1c137223 */ /* 0x000fe2000000001b */
[----:B------:R-:W-:Y:S06]  /*04c0*/  @P1 BRA `(.L_x_38) ;  /* 0xfffffffc005c1947 */ /* 0x000fec000383ffff */
[----:B------:R-:W-:-:S07]  /*04d0*/  IMAD.MOV.U32 R18, RZ, RZ, R12 ;  /* 0x000000ffff127224 */ /* 0x000fce00078e000c */
.L_x_37:
[----:B------:R-:W-:-:S13]  /*04e0*/  ISETP.NE.AND P1, PT, R20, RZ, PT ;  /* 0x000000ff1400720c */ /* 0x000fda0003f25270 */
[----:B------:R-:W-:Y:S05]  /*04f0*/  @!P1 BRA `(.L_x_39) ;  /* 0x0000000000fc9947 */ /* 0x000fea0003800000 */
[----:B------:R-:W-:Y:S01]  /*0500*/  ISETP.NE.AND P1, PT, R14, RZ, PT ;  /* 0x000000ff0e00720c */ /* 0x000fe20003f25270 */
[----:B------:R-:W-:-:S12]  /*0510*/  @!P0 BRA `(.L_x_40) ;  /* 0x0000000000708947 */ /* 0x000fd80003800000 */
[----:B------:R-:W0:Y:S01]  /*0520*/  LDC.64 R6, c[0x0][0x380] ;  /* 0x0000e000ff067b82 */ /* 0x000e220000000a00 */
[-C--:B------:R-:W-:Y:S02]  /*0530*/  IADD3 R9, PT, PT, R13, R18.reuse, RZ ;  /* 0x000000120d097210 */ /* 0x080fe40007ffe0ff */
[CC--:B------:R-:W-:Y:S02]  /*0540*/  IADD3 R11, PT, PT, R17.reuse, R18.reuse, RZ ;  /* 0x00000012110b7210 */ /* 0x0c0fe40007ffe0ff */
[----:B------:R-:W-:-:S03]  /*0550*/  IADD3 R8, P2, PT, R17, R18, RZ ;  /* 0x0000001211087210 */ /* 0x000fc60007f5e0ff */
[----:B------:R-:W1:Y:S08]  /*0560*/  LDC.64 R4, c[0x0][0x388] ;  /* 0x0000e200ff047b82 */ /* 0x000e700000000a00 */
[----:B------:R-:W2:Y:S01]  /*0570*/  LDC.64 R2, c[0x0][0x388] ;  /* 0x0000e200ff027b82 */ /* 0x000ea20000000a00 */
[----:B0-----:R-:W-:Y:S01]  /*0580*/  IMAD.WIDE R6, R9, 0x4, R6 ;  /* 0x0000000409067825 */ /* 0x001fe200078e0206 */
[----:B------:R-:W-:-:S04]  /*0590*/  IADD3.X R9, PT, PT, RZ, RZ, RZ, P2, !PT ;  /* 0x000000ffff097210 */ /* 0x000fc800017fe4ff */
[----:B------:R-:W3:Y:S01]  /*05a0*/  LDG.E R21, desc[UR6][R6.64+0xc] ;  /* 0x00000c0606157981 */ /* 0x000ee2000c1e1900 */
[----:B-1----:R-:W-:-:S03]  /*05b0*/  IMAD.WIDE.U32 R4, R11, 0x4, R4 ;  /* 0x000000040b047825 */ /* 0x002fc600078e0004 */
[----:B------:R-:W4:Y:S04]  /*05c0*/  LDG.E R11, desc[UR6][R6.64+0x8] ;  /* 0x00000806060b7981 */ /* 0x000f28000c1e1900 */
[----:B------:R-:W5:Y:S01]  /*05d0*/  LDG.E R5, desc[UR6][R4.64] ;  /* 0x0000000604057981 */ /* 0x000f62000c1e1900 */
[----:B--2---:R-:W-:-:S04]  /*05e0*/  LEA R2, P2, R8, R2, 0x2 ;  /* 0x0000000208027211 */ /* 0x004fc800078410ff */
[----:B------:R-:W-:Y:S02]  /*05f0*/  LEA.HI.X R3, R8, R3, R9, 0x2, P2 ;  /* 0x0000000308037211 */ /* 0x000fe400010f1409 */
[----:B------:R-:W5:Y:S04]  /*0600*/  LDG.E R8, desc[UR6][R6.64] ;  /* 0x0000000606087981 */ /* 0x000f68000c1e1900 */
[----:B------:R-:W2:Y:S04]  /*0610*/  LDG.E R9, desc[UR6][R6.64+0x4] ;  /* 0x0000040606097981 */ /* 0x000ea8000c1e1900 */
[----:B------:R-:W2:Y:S04]  /*0620*/  LDG.E R10, desc[UR6][R2.64+0x4] ;  /* 0x00000406020a7981 */ /* 0x000ea8000c1e1900 */
[----:B------:R-:W4:Y:S04]  /*0630*/  LDG.E R24, desc[UR6][R2.64+0x8] ;  /* 0x0000080602187981 */ /* 0x000f28000c1e1900 */
[----:B------:R-:W3:Y:S01]  /*0640*/  LDG.E R26, desc[UR6][R2.64+0xc] ;  /* 0x00000c06021a7981 */ /* 0x000ee2000c1e1900 */
[----:B------:R-:W-:Y:S01]  /*0650*/  IADD3 R18, PT, PT, R18, 0x4, RZ ;  /* 0x0000000412127810 */ /* 0x000fe20007ffe0ff */
[----:B-----5:R-:W-:-:S04]  /*0660*/  FADD R8, R8, -R5 ;  /* 0x8000000508087221 */ /* 0x020fc80000000000 */
[----:B------:R-:W-:Y:S01]  /*0670*/  FFMA R8, R8, R8, R19 ;  /* 0x0000000808087223 */ /* 0x000fe20000000013 */
[----:B--2---:R-:W-:-:S04]  /*0680*/  FADD R9, R9, -R10 ;  /* 0x8000000a09097221 */ /* 0x004fc80000000000 */
[----:B------:R-:W-:Y:S01]  /*0690*/  FFMA R8, R9, R9, R8 ;  /* 0x0000000909087223 */ /* 0x000fe20000000008 */
[----:B----4-:R-:W-:Y:S01]  /*06a0*/  FADD R11, R11, -R24 ;  /* 0x800000180b0b7221 */ /* 0x010fe20000000000 */
[----:B---3--:R-:W-:-:S03]  /*06b0*/  FADD R21, R21, -R26 ;  /* 0x8000001a15157221 */ /* 0x008fc60000000000 */
[----:B------:R-:W-:-:S04]  /*06c0*/  FFMA R8, R11, R11, R8 ;  /* 0x0000000b0b087223 */ /* 0x000fc80000000008 */
[----:B------:R-:W-:-:S07]  /*06d0*/  FFMA R19, R21, R21, R8 ;  /* 0x0000001515137223 */ /* 0x000fce0000000008 */
.L_x_40:
[----:B------:R-:W-:Y:S05]  /*06e0*/  @!P1 BRA `(.L_x_39) ;  /* 0x0000000000809947 */ /* 0x000fea0003800000 */
[----:B------:R-:W-:Y:S01]  /*06f0*/  ISETP.NE.AND P2, PT, R14, 0x1, PT ;  /* 0x000000010e00780c */ /* 0x000fe20003f45270 */
[----:B------:R-:W0:Y:S01]  /*0700*/  LDC.64 R10, c[0x0][0x388] ;  /* 0x0000e200ff0a7b82 */ /* 0x000e220000000a00 */
[----:B------:R-:W-:-:S07]  /*0710*/  LOP3.LUT P1, RZ, R22, 0x1, RZ, 0xc0, !PT ;  /* 0x0000000116ff7812 */ /* 0x000fce000782c0ff */
[----:B------:R-:W1:Y:S04]  /*0720*/  LDC.64 R8, c[0x0][0x380] ;  /* 0x0000e000ff087b82 */ /* 0x000e680000000a00 */
[CC--:B------:R-:W-:Y:S01]  /*0730*/  @P2 IADD3 R22, P3, PT, R17.reuse, R18.reuse, RZ ;  /* 0x0000001211162210 */ /* 0x0c0fe20007f7e0ff */
[----:B------:R-:W-:Y:S01]  /*0740*/  @P2 IMAD.IADD R23, R17, 0x1, R18 ;  /* 0x0000000111172824 */ /* 0x000fe200078e0212 */
[----:B------:R-:W-:Y:S02]  /*0750*/  @P2 IADD3 R21, PT, PT, R13, R18, RZ ;  /* 0x000000120d152210 */ /* 0x000fe40007ffe0ff */
[----:B------:R-:W2:Y:S01]  /*0760*/  @P2 LDC.64 R6, c[0x0][0x388] ;  /* 0x0000e200ff062b82 */ /* 0x000ea20000000a00 */
[----:B------:R-:W-:Y:S02]  /*0770*/  @P2 IADD3 R18, PT, PT, R18, 0x2, RZ ;  /* 0x0000000212122810 */ /* 0x000fe40007ffe0ff */
[----:B------:R-:W-:-:S05]  /*0780*/  @P2 IADD3.X R24, PT, PT, RZ, RZ, RZ, P3, !PT ;  /* 0x000000ffff182210 */ /* 0x000fca0001ffe4ff */
[----:B------:R-:W3:Y:S01]  /*0790*/  LDC.64 R2, c[0x0][0x380] ;  /* 0x0000e000ff027b82 */ /* 0x000ee20000000a00 */
[----:B0-----:R-:W-:-:S06]  /*07a0*/  @P2 IMAD.WIDE.U32 R10, R23, 0x4, R10 ;  /* 0x00000004170a2825 */ /* 0x001fcc00078e000a */
[----:B------:R-:W4:Y:S01]  /*07b0*/  @P2 LDG.E R11, desc[UR6][R10.64] ;  /* 0x000000060a0b2981 */ /* 0x000f22000c1e1900 */
[----:B------:R-:W0:Y:S01]  /*07c0*/  LDC.64 R4, c[0x0][0x388] ;  /* 0x0000e200ff047b82 */ /* 0x000e220000000a00 */
[----:B-1----:R-:W-:Y:S01]  /*07d0*/  @P2 IMAD.WIDE R8, R21, 0x4, R8 ;  /* 0x0000000415082825 */ /* 0x002fe200078e0208 */
[----:B------:R-:W-:-:S03]  /*07e0*/  @P1 IADD3 R21, PT, PT, R17, R18, RZ ;  /* 0x0000001211151210 */ /* 0x000fc60007ffe0ff */
[----:B------:R-:W-:Y:S02]  /*07f0*/  @P1 IMAD.IADD R17, R13, 0x1, R18 ;  /* 0x000000010d111824 */ /* 0x000fe400078e0212 */
[----:B------:R-:W4:Y:S01]  /*0800*/  @P2 LDG.E R18, desc[UR6][R8.64] ;  /* 0x0000000608122981 */ /* 0x000f22000c1e1900 */
[----:B--2---:R-:W-:-:S04]  /*0810*/  @P2 LEA R6, P3, R22, R6, 0x2 ;  /* 0x0000000616062211 */ /* 0x004fc800078610ff */
[----:B------:R-:W-:Y:S01]  /*0820*/  @P2 LEA.HI.X R7, R22, R7, R24, 0x2, P3 ;  /* 0x0000000716072211 */ /* 0x000fe200018f1418 */
[----:B---3--:R-:W-:-:S04]  /*0830*/  @P1 IMAD.WIDE R2, R17, 0x4, R2 ;  /* 0x0000000411021825 */ /* 0x008fc800078e0202 */
[----:B------:R-:W2:Y:S04]  /*0840*/  @P2 LDG.E R6, desc[UR6][R6.64+0x4] ;  /* 0x0000040606062981 */ /* 0x000ea8000c1e1900 */
[----:B------:R-:W2:Y:S01]  /*0850*/  @P2 LDG.E R17, desc[UR6][R8.64+0x4] ;  /* 0x0000040608112981 */ /* 0x000ea2000c1e1900 */
[----:B0-----:R-:W-:-:S03]  /*0860*/  @P1 IMAD.WIDE.U32 R4, R21, 0x4, R4 ;  /* 0x0000000415041825 */ /* 0x001fc600078e0004 */
[----:B------:R-:W3:Y:S04]  /*0870*/  @P1 LDG.E R2, desc[UR6][R2.64] ;  /* 0x0000000602021981 */ /* 0x000ee8000c1e1900 */
[----:B------:R-:W3:Y:S01]  /*0880*/  @P1 LDG.E R5, desc[UR6][R4.64] ;  /* 0x0000000604051981 */ /* 0x000ee2000c1e1900 */
[----:B----4-:R-:W-:-:S04]  /*0890*/  @P2 FADD R18, R18, -R11 ;  /* 0x8000000b12122221 */ /* 0x010fc80000000000 */
[----:B------:R-:W-:Y:S01]  /*08a0*/  @P2 FFMA R18, R18, R18, R19 ;  /* 0x0000001212122223 */ /* 0x000fe20000000013 */
[----:B--2---:R-:W-:-:S04]  /*08b0*/  @P2 FADD R17, R17, -R6 ;  /* 0x8000000611112221 */ /* 0x004fc80000000000 */
[----:B------:R-:W-:Y:S01]  /*08c0*/  @P2 FFMA R19, R17, R17, R18 ;  /* 0x0000001111132223 */ /* 0x000fe20000000012 */
[----:B---3--:R-:W-:-:S04]  /*08d0*/  @P1 FADD R6, R2, -R5 ;  /* 0x8000000502061221 */ /* 0x008fc80000000000 */
[----:B------:R-:W-:-:S07]  /*08e0*/  @P1 FFMA R19, R6, R6, R19 ;  /* 0x0000000606131223 */ /* 0x000fce0000000013 */
.L_x_39:
[----:B------:R-:W0:Y:S01]  /*08f0*/  LDCU UR8, c[0x0][0x39c] ;  /* 0x00007380ff0877ac */ /* 0x000e220008000800 */
[----:B------:R-:W1:Y:S01]  /*0900*/  LDC.64 R2, c[0x0][0x390] ;  /* 0x0000e400ff027b82 */ /* 0x000e620000000a00 */
[----:B0-----:R-:W-:Y:S01]  /*0910*/  IMAD R5, R0, UR8, R15 ;  /* 0x0000000800057c24 */ /* 0x001fe2000f8e020f */
[----:B------:R-:W-:-:S04]  /*0920*/  IADD3 R15, PT, PT, R15, 0x1, RZ ;  /* 0x000000010f0f7810 */ /* 0x000fc80007ffe0ff */
[----:B------:R-:W-:Y:S01]  /*0930*/  ISETP.NE.AND P1, PT, R15, UR8, PT ;  /* 0x000000080f007c0c */ /* 0x000fe2000bf25270 */
[----:B-1----:R-:W-:-:S05]  /*0940*/  IMAD.WIDE R2, R5, 0x4, R2 ;  /* 0x0000000405027825 */ /* 0x002fca00078e0202 */
[----:B------:R0:W-:Y:S07]  /*0950*/  STG.E desc[UR6][R2.64], R19 ;  /* 0x0000001302007986 */ /* 0x0001ee000c101906 */
[----:B------:R-:W-:Y:S05]  /*0960*/  @!P1 EXIT ;  /* 0x000000000000994d */ /* 0x000fea0003800000 */
[----:B------:R-:W-:Y:S05]  /*0970*/  BRA `(.L_x_41) ;  /* 0xfffffff800007947 */ /* 0x000fea000383ffff */
.L_x_36:
[C---:B------:R-:W-:Y:S01]  /*0980*/  ISETP.GE.U32.AND P0, PT, R3.reuse, 0x8, PT ;  /* 0x000000080300780c */ /* 0x040fe20003f06070 */
[----:B------:R-:W-:Y:S01]  /*0990*/  HFMA2 R2, -RZ, RZ, 0, 0 ;  /* 0x00000000ff027431 */ /* 0x000fe200000001ff */
[----:B------:R-:W-:-:S04]  /*09a0*/  LOP3.LUT R8, R3, 0x7, RZ, 0xc0, !PT ;  /* 0x0000000703087812 */ /* 0x000fc800078ec0ff */
[----:B------:R-:W-:-:S07]  /*09b0*/  ISETP.NE.AND P1, PT, R8, RZ, PT ;  /* 0x000000ff0800720c */ /* 0x000fce0003f25270 */
[----:B------:R-:W-:Y:S06]  /*09c0*/  @!P0 BRA `(.L_x_42) ;  /* 0x0000000000408947 */ /* 0x000fec0003800000 */
[----:B------:R-:W0:Y:S01]  /*09d0*/  LDC.64 R6, c[0x0][0x390] ;  /* 0x0000e400ff067b82 */ /* 0x000e220000000a00 */
[----:B------:R-:W-:Y:S01]  /*09e0*/  LOP3.LUT R2, R3, 0x7ffffff8, RZ, 0xc0, !PT ;  /* 0x7ffffff803027812 */ /* 0x000fe200078ec0ff */
[----:B------:R-:W-:-:S06]  /*09f0*/  UMOV UR4, URZ ;  /* 0x000000ff00047c82 */ /* 0x000fcc0008000000 */
.L_x_43:
[----:B-1----:R-:W-:Y:S01]  /*0a00*/  IMAD R5, R0, R3, UR4 ;  /* 0x0000000400057e24 */ /* 0x002fe2000f8e0203 */
[----:B------:R-:W-:-:S03]  /*0a10*/  UIADD3 UR4, UPT, UPT, UR4, 0x8, URZ ;  /* 0x0000000804047890 */ /* 0x000fc6000fffe0ff */
[----:B0-----:R-:W-:-:S03]  /*0a20*/  IMAD.WIDE R4, R5, 0x4, R6 ;  /* 0x0000000405047825 */ /* 0x001fc600078e0206 */
[----:B------:R-:W-:Y:S02]  /*0a30*/  ISETP.NE.AND P0, PT, R2, UR4, PT ;  /* 0x0000000402007c0c */ /* 0x000fe4000bf05270 */
[----:B------:R1:W-:Y:S04]  /*0a40*/  STG.E desc[UR6][R4.64], RZ ;  /* 0x000000ff04007986 */ /* 0x0003e8000c101906 */
[----:B------:R1:W-:Y:S04]  /*0a50*/  STG.E desc[UR6][R4.64+0x4], RZ ;  /* 0x000004ff04007986 */ /* 0x0003e8000c101906 */
[----:B------:R1:W-:Y:S04]  /*0a60*/  STG.E desc[UR6][R4.64+0x8], RZ ;  /* 0x000008ff04007986 */ /* 0x0003e8000c101906 */
[----:B------:R1:W-:Y:S04]  /*0a70*/  STG.E desc[UR6][R4.64+0xc], RZ ;  /* 0x00000cff04007986 */ /* 0x0003e8000c101906 */
[----:B------:R1:W-:Y:S04]  /*0a80*/  STG.E desc[UR6][R4.64+0x10], RZ ;  /* 0x000010ff04007986 */ /* 0x0003e8000c101906 */
[----:B------:R1:W-:Y:S04]  /*0a90*/  STG.E desc[UR6][R4.64+0x14], RZ ;  /* 0x000014ff04007986 */ /* 0x0003e8000c101906 */
[----:B------:R1:W-:Y:S04]  /*0aa0*/  STG.E desc[UR6][R4.64+0x18], RZ ;  /* 0x000018ff04007986 */ /* 0x0003e8000c101906 */
[----:B------:R1:W-:Y:S01]  /*0ab0*/  STG.E desc[UR6][R4.64+0x1c], RZ ;  /* 0x00001cff04007986 */ /* 0x0003e2000c101906 */
[----:B------:R-:W-:Y:S05]  /*0ac0*/  @P0 BRA `(.L_x_43) ;  /* 0xfffffffc00cc0947 */ /* 0x000fea000383ffff */
.L_x_42:
[----:B------:R-:W-:Y:S05]  /*0ad0*/  @!P1 EXIT ;  /* 0x000000000000994d */ /* 0x000fea0003800000 */
[----:B------:R-:W-:Y:S02]  /*0ae0*/  ISETP.GE.U32.AND P0, PT, R8, 0x4, PT ;  /* 0x000000040800780c */ /* 0x000fe40003f06070 */
[----:B------:R-:W-:-:S04]  /*0af0*/  LOP3.LUT R6, R3, 0x3, RZ, 0xc0, !PT ;  /* 0x0000000303067812 */ /* 0x000fc800078ec0ff */
[----:B------:R-:W-:-:S07]  /*0b00*/  ISETP.NE.AND P1, PT, R6, RZ, PT ;  /* 0x000000ff0600720c */ /* 0x000fce0003f25270 */
[----:B------:R-:W-:Y:S06]  /*0b10*/  @!P0 BRA `(.L_x_44) ;  /* 0x0000000000208947 */ /* 0x000fec0003800000 */
[----:B-1----:R-:W0:Y:S01]  /*0b20*/  LDC.64 R4, c[0x0][0x390] ;  /* 0x0000e400ff047b82 */ /* 0x002e220000000a00 */
[----:B------:R-:W-:Y:S01]  /*0b30*/  IMAD R7, R0, R3, R2 ;  /* 0x0000000300077224 */ /* 0x000fe200078e0202 */
[----:B------:R-:W-:-:S03]  /*0b40*/  IADD3 R2, PT, PT, R2, 0x4, RZ ;  /* 0x0000000402027810 */ /* 0x000fc60007ffe0ff */
[----:B0-----:R-:W-:-:S05]  /*0b50*/  IMAD.WIDE R4, R7, 0x4, R4 ;  /* 0x0000000407047825 */ /* 0x001fca00078e0204 */
[----:B------:R0:W-:Y:S04]  /*0b60*/  STG.E desc[UR6][R4.64], RZ ;  /* 0x000000ff04007986 */ /* 0x0001e8000c101906 */
[----:B------:R0:W-:Y:S04]  /*0b70*/  STG.E desc[UR6][R4.64+0x4], RZ ;  /* 0x000004ff04007986 */ /* 0x0001e8000c101906 */
[----:B------:R0:W-:Y:S04]  /*0b80*/  STG.E desc[UR6][R4.64+0x8], RZ ;  /* 0x000008ff04007986 */ /* 0x0001e8000c101906 */
[----:B------:R0:W-:Y:S02]  /*0b90*/  STG.E desc[UR6][R4.64+0xc], RZ ;  /* 0x00000cff04007986 */ /* 0x0001e4000c101906 */
.L_x_44:
[----:B------:R-:W-:Y:S05]  /*0ba0*/  @!P1 EXIT ;  /* 0x000000000000994d */ /* 0x000fea0003800000 */
[----:B------:R-:W-:Y:S02]  /*0bb0*/  ISETP.NE.AND P0, PT, R6, 0x1, PT ;  /* 0x000000010600780c */ /* 0x000fe40003f05270 */
[----:B------:R-:W-:-:S04]  /*0bc0*/  LOP3.LUT R6, R3, 0x1, RZ, 0xc0, !PT ;  /* 0x0000000103067812 */ /* 0x000fc800078ec0ff */
[----:B------:R-:W-:-:S07]  /*0bd0*/  ISETP.NE.U32.AND P1, PT, R6, 0x1, PT ;  /* 0x000000010600780c */ /* 0x000fce0003f25070 */
[----:B01----:R-:W0:Y:S01]  /*0be0*/  @P0 LDC.64 R4, c[0x0][0x390] ;  /* 0x0000e400ff040b82 */ /* 0x003e220000000a00 */
[----:B------:R-:W-:-:S04]  /*0bf0*/  @P0 IMAD R7, R0, R3, R2 ;  /* 0x0000000300070224 */ /* 0x000fc800078e0202 */
[----:B0-----:R-:W-:-:S05]  /*0c00*/  @P0 IMAD.WIDE R4, R7, 0x4, R4 ;  /* 0x0000000407040825 */ /* 0x001fca00078e0204 */
[----:B------:R0:W-:Y:S04]  /*0c10*/  @P0 STG.E desc[UR6][R4.64], RZ ;  /* 0x000000ff04000986 */ /* 0x0001e8000c101906 */
[----:B------:R0:W-:Y:S01]  /*0c20*/  @P0 STG.E desc[UR6][R4.64+0x4], RZ ;  /* 0x000004ff04000986 */ /* 0x0001e2000c101906 */
[----:B------:R-:W-:Y:S05]  /*0c30*/  @P1 EXIT ;  /* 0x000000000000194d */ /* 0x000fea0003800000 */
[----:B0-----:R-:W0:Y:S01]  /*0c40*/  LDC.64 R4, c[0x0][0x390] ;  /* 0x0000e400ff047b82 */ /* 0x001e220000000a00 */
[----:B------:R-:W-:-:S05]  /*0c50*/  @P0 IADD3 R2, PT, PT, R2, 0x2, RZ ;  /* 0x0000000202020810 */ /* 0x000fca0007ffe0ff */
[----:B------:R-:W-:-:S04]  /*0c60*/  IMAD R3, R0, R3, R2 ;  /* 0x0000000300037224 */ /* 0x000fc800078e0202 */
[----:B0-----:R-:W-:-:S05]  /*0c70*/  IMAD.WIDE R2, R3, 0x4, R4 ;  /* 0x0000000403027825 */ /* 0x001fca00078e0204 */
[----:B------:R-:W-:Y:S01]  /*0c80*/  STG.E desc[UR6][R2.64], RZ ;  /* 0x000000ff02007986 */ /* 0x000fe2000c101906 */
[----:B------:R-:W-:Y:S05]  /*0c90*/  EXIT ;  /* 0x000000000000794d */ /* 0x000fea0003800000 */
.L_x_45:
        /* <DEDUP_REMOVED lines=14> */
.L_x_50:


//--------------------- .nv.shared.reserved.0     --------------------------
	.section	.nv.shared.reserved.0,"aw",@nobits
	.weak		__nv_reservedSMEM_offset_0_alias
	.size		__nv_reservedSMEM_offset_0_alias, 0, 64
	.other		__nv_reservedSMEM_offset_0_alias,@"STO_CUDA_RESERVED_SHARED STV_DEFAULT"
__nv_reservedSMEM_offset_0_alias:
	.zero		0
	.zero		64


//--------------------- .nv.constant0._Z17centroid_distancePfS_iiS_ --------------------------
	.section	.nv.constant0._Z17centroid_distancePfS_iiS_,"a",@progbits
	.sectionflags	@""
	.align	4
.nv.constant0._Z17centroid_distancePfS_iiS_:
	.zero		928


//--------------------- .nv.constant0._Z18calculate_centroidPfPiS_S_iii --------------------------
	.section	.nv.constant0._Z18calculate_centroidPfPiS_S_iii,"a",@progbits
	.sectionflags	@""
	.align	4
.nv.constant0._Z18calculate_centroidPfPiS_S_iii:
	.zero		940


//--------------------- .nv.constant0._Z14assign_clusterPiPfii --------------------------
	.section	.nv.constant0._Z14assign_clusterPiPfii,"a",@progbits
	.sectionflags	@""
	.align	4
.nv.constant0._Z14assign_clusterPiPfii:
	.zero		920


//--------------------- .nv.constant0._Z18calculate_distancePfS_S_iii --------------------------
	.section	.nv.constant0._Z18calculate_distancePfS_S_iii,"a",@progbits
	.sectionflags	@""
	.align	4
.nv.constant0._Z18calculate_distancePfS_S_iii:
	.zero		932


//--------------------- SYMBOLS --------------------------

	.type		.nv.reservedSmem.offset0,@object
	.size		.nv.reservedSmem.offset0,0x4
